def matmul_kernel(
    a_ptr,
    b_ptr,
    c_ptr,
    M,
    N,
    K,
    stride_am,
    stride_ak,
    stride_bk,
    stride_bn,
    stride_cm,
    stride_cn,
    BLOCK_M: tl.constexpr,
    BLOCK_N: tl.constexpr,
    BLOCK_K: tl.constexpr,
    GROUP_M: tl.constexpr,
):
    pid = tl.program_id(axis=0)
    num_pid_m = tl.cdiv(M, BLOCK_M)
    num_pid_n = tl.cdiv(N, BLOCK_N)
    num_pid_in_group = GROUP_M * num_pid_n
    group_id = pid // num_pid_in_group
    first_pid_m = group_id * GROUP_M
    group_size_m = min(num_pid_m - first_pid_m, GROUP_M)
    pid_m = first_pid_m + ((pid % num_pid_in_group) % group_size_m)
    pid_n = (pid % num_pid_in_group) // group_size_m

    offs_am = (pid_m * BLOCK_M + tl.arange(0, BLOCK_M)) % M
    offs_bn = (pid_n * BLOCK_N + tl.arange(0, BLOCK_N)) % N
    offs_k = tl.arange(0, BLOCK_K)
    a_ptrs = a_ptr + offs_am[:, None] * stride_am + offs_k[None, :] * stride_ak
    b_ptrs = b_ptr + offs_k[:, None] * stride_bk + offs_bn[None, :] * stride_bn

    acc = tl.zeros((BLOCK_M, BLOCK_N), dtype=tl.float32)
    for kk in range(0, tl.cdiv(K, BLOCK_K)):
        a = tl.load(a_ptrs, mask=offs_k[None, :] < K - kk * BLOCK_K, other=0.0)
        b = tl.load(b_ptrs, mask=offs_k[:, None] < K - kk * BLOCK_K, other=0.0)
        acc = tl.dot(a, b, acc)
        a_ptrs += BLOCK_K * stride_ak
        b_ptrs += BLOCK_K * stride_bk

    c = acc.to(c_ptr.dtype.element_ty)
    offs_cm = pid_m * BLOCK_M + tl.arange(0, BLOCK_M)
    offs_cn = pid_n * BLOCK_N + tl.arange(0, BLOCK_N)
    c_ptrs = c_ptr + offs_cm[:, None] * stride_cm + offs_cn[None, :] * stride_cn
    mask = (offs_cm[:, None] < M) & (offs_cn[None, :] < N)
    tl.store(c_ptrs, c, mask=mask)

# config = {"BLOCK_K": 32, "BLOCK_M": 16, "BLOCK_N": 64, "GROUP_M": 8, "arch": "sm_100", "dtype": "fp8e4m3", "num_ctas": 1, "num_stages": 2, "num_warps": 2}
# arch = sm_100


// ===== COMPILED SASS (sm_100a) =====

	.target	sm_100a

	.elftype	@"ET_EXEC"


//--------------------- .note.nv.tkinfo           --------------------------
	.section	.note.nv.tkinfo,"",@"SHT_NOTE"
	.sectionflags	@"SHF_NOTE_NV_TKINFO"
	.tkinfo
        /*0018*/ 	.word	0x00000081
        /*0030*/ 	.string	""
        /*0030*/ 	.string	"ptxas-blackwell"
        /*0030*/ 	.string	"Cuda compilation tools, release 12.9, V12.9.86"
        /*0030*/ 	.string	"Build cuda_12.9.r12.9/compiler.36037853_0"
        /*0030*/ 	.string	"-v  -suppress-debug-info  -lineinfo  -arch sm_100a "



//--------------------- .note.nv.cuver            --------------------------
	.section	.note.nv.cuver,"",@"SHT_NOTE"
	.sectionflags	@"SHF_NOTE_NV_CUVER"
        /*0018*/ 	.short	0x0001
        /*001a*/ 	.short	0x0064
        /*001c*/ 	.short	0x0001
        /*001e*/ 	.short	0x0000
        /*0020*/ 	.short	0x0001
        /*0022*/ 	.short	0x0000


//--------------------- .nv.info                  --------------------------
	.section	.nv.info,"",@"SHT_CUDA_INFO"
	.align	4


	//----- nvinfo : EIATTR_REGCOUNT
	.align		4
        /*0000*/ 	.byte	0x04, 0x2f
        /*0002*/ 	.short	(.L_1 - .L_0)
	.align		4
.L_0:
        /*0004*/ 	.word	index@(matmul_kernel)
        /*0008*/ 	.word	0x000000a8


	//----- nvinfo : EIATTR_FRAME_SIZE
	.align		4
.L_1:
        /*000c*/ 	.byte	0x04, 0x11
        /*000e*/ 	.short	(.L_3 - .L_2)
	.align		4
.L_2:
        /*0010*/ 	.word	index@(matmul_kernel)
        /*0014*/ 	.word	0x00000000


	//----- nvinfo : EIATTR_MIN_STACK_SIZE
	.align		4
.L_3:
        /*0018*/ 	.byte	0x04, 0x12
        /*001a*/ 	.short	(.L_5 - .L_4)
	.align		4
.L_4:
        /*001c*/ 	.word	index@(matmul_kernel)
        /*0020*/ 	.word	0x00000000
.L_5:


//--------------------- .nv.info.matmul_kernel    --------------------------
	.section	.nv.info.matmul_kernel,"",@"SHT_CUDA_INFO"
	.sectionflags	@""
	.align	4


	//----- nvinfo : EIATTR_CUDA_API_VERSION
	.align		4
        /*0000*/ 	.byte	0x04, 0x37
        /*0002*/ 	.short	(.L_7 - .L_6)
.L_6:
        /*0004*/ 	.word	0x00000081


	//----- nvinfo : EIATTR_KPARAM_INFO
	.align		4
.L_7:
        /*0008*/ 	.byte	0x04, 0x17
        /*000a*/ 	.short	(.L_9 - .L_8)
.L_8:
        /*000c*/ 	.word	0x00000000
        /*0010*/ 	.short	0x000d
        /*0012*/ 	.short	0x0048
        /*0014*/ 	.byte	0x00, 0xf4, 0x21, 0x00


	//----- nvinfo : EIATTR_KPARAM_INFO
	.align		4
.L_9:
        /*0018*/ 	.byte	0x04, 0x17
        /*001a*/ 	.short	(.L_11 - .L_10)
.L_10:
        /*001c*/ 	.word	0x00000000
        /*0020*/ 	.short	0x000c
        /*0022*/ 	.short	0x0040
        /*0024*/ 	.byte	0x00, 0xf4, 0x21, 0x00


	//----- nvinfo : EIATTR_KPARAM_INFO
	.align		4
.L_11:
        /*0028*/ 	.byte	0x04, 0x17
        /*002a*/ 	.short	(.L_13 - .L_12)
.L_12:
        /*002c*/ 	.word	0x00000000
        /*0030*/ 	.short	0x000b
        /*0032*/ 	.short	0x0038
        /*0034*/ 	.byte	0x00, 0xf0, 0x11, 0x00


	//----- nvinfo : EIATTR_KPARAM_INFO
	.align		4
.L_13:
        /*0038*/ 	.byte	0x04, 0x17
        /*003a*/ 	.short	(.L_15 - .L_14)
.L_14:
        /*003c*/ 	.word	0x00000000
        /*0040*/ 	.short	0x000a
        /*0042*/ 	.short	0x0034
        /*0044*/ 	.byte	0x00, 0xf0, 0x11, 0x00


	//----- nvinfo : EIATTR_KPARAM_INFO
	.align		4
.L_15:
        /*0048*/ 	.byte	0x04, 0x17
        /*004a*/ 	.short	(.L_17 - .L_16)
.L_16:
        /*004c*/ 	.word	0x00000000
        /*0050*/ 	.short	0x0009
        /*0052*/ 	.short	0x0030
        /*0054*/ 	.byte	0x00, 0xf0, 0x11, 0x00


	//----- nvinfo : EIATTR_KPARAM_INFO
	.align		4
.L_17:
        /*0058*/ 	.byte	0x04, 0x17
        /*005a*/ 	.short	(.L_19 - .L_18)
.L_18:
        /*005c*/ 	.word	0x00000000
        /*0060*/ 	.short	0x0008
        /*0062*/ 	.short	0x002c
        /*0064*/ 	.byte	0x00, 0xf0, 0x11, 0x00


	//----- nvinfo : EIATTR_KPARAM_INFO
	.align		4
.L_19:
        /*0068*/ 	.byte	0x04, 0x17
        /*006a*/ 	.short	(.L_21 - .L_20)
.L_20:
        /*006c*/ 	.word	0x00000000
        /*0070*/ 	.short	0x0007
        /*0072*/ 	.short	0x0028
        /*0074*/ 	.byte	0x00, 0xf0, 0x11, 0x00


	//----- nvinfo : EIATTR_KPARAM_INFO
	.align		4
.L_21:
        /*0078*/ 	.byte	0x04, 0x17
        /*007a*/ 	.short	(.L_23 - .L_22)
.L_22:
        /*007c*/ 	.word	0x00000000
        /*0080*/ 	.short	0x0006
        /*0082*/ 	.short	0x0024
        /*0084*/ 	.byte	0x00, 0xf0, 0x11, 0x00


	//----- nvinfo : EIATTR_KPARAM_INFO
	.align		4
.L_23:
        /*0088*/ 	.byte	0x04, 0x17
        /*008a*/ 	.short	(.L_25 - .L_24)
.L_24:
        /*008c*/ 	.word	0x00000000
        /*0090*/ 	.short	0x0005
        /*0092*/ 	.short	0x0020
        /*0094*/ 	.byte	0x00, 0xf0, 0x11, 0x00


	//----- nvinfo : EIATTR_KPARAM_INFO
	.align		4
.L_25:
        /*0098*/ 	.byte	0x04, 0x17
        /*009a*/ 	.short	(.L_27 - .L_26)
.L_26:
        /*009c*/ 	.word	0x00000000
        /*00a0*/ 	.short	0x0004
        /*00a2*/ 	.short	0x001c
        /*00a4*/ 	.byte	0x00, 0xf0, 0x11, 0x00


	//----- nvinfo : EIATTR_KPARAM_INFO
	.align		4
.L_27:
        /*00a8*/ 	.byte	0x04, 0x17
        /*00aa*/ 	.short	(.L_29 - .L_28)
.L_28:
        /*00ac*/ 	.word	0x00000000
        /*00b0*/ 	.short	0x0003
        /*00b2*/ 	.short	0x0018
        /*00b4*/ 	.byte	0x00, 0xf0, 0x11, 0x00


	//----- nvinfo : EIATTR_KPARAM_INFO
	.align		4
.L_29:
        /*00b8*/ 	.byte	0x04, 0x17
        /*00ba*/ 	.short	(.L_31 - .L_30)
.L_30:
        /*00bc*/ 	.word	0x00000000
        /*00c0*/ 	.short	0x0002
        /*00c2*/ 	.short	0x0010
        /*00c4*/ 	.byte	0x00, 0xf4, 0x21, 0x00


	//----- nvinfo : EIATTR_KPARAM_INFO
	.align		4
.L_31:
        /*00c8*/ 	.byte	0x04, 0x17
        /*00ca*/ 	.short	(.L_33 - .L_32)
.L_32:
        /*00cc*/ 	.word	0x00000000
        /*00d0*/ 	.short	0x0001
        /*00d2*/ 	.short	0x0008
        /*00d4*/ 	.byte	0x00, 0xf4, 0x21, 0x00


	//----- nvinfo : EIATTR_KPARAM_INFO
	.align		4
.L_33:
        /*00d8*/ 	.byte	0x04, 0x17
        /*00da*/ 	.short	(.L_35 - .L_34)
.L_34:
        /*00dc*/ 	.word	0x00000000
        /*00e0*/ 	.short	0x0000
        /*00e2*/ 	.short	0x0000
        /*00e4*/ 	.byte	0x00, 0xf4, 0x21, 0x00


	//----- nvinfo : EIATTR_SPARSE_MMA_MASK
	.align		4
.L_35:
        /*00e8*/ 	.byte	0x03, 0x50
        /*00ea*/ 	.short	0x0000


	//----- nvinfo : EIATTR_MAXREG_COUNT
	.align		4
        /*00ec*/ 	.byte	0x03, 0x1b
        /*00ee*/ 	.short	0x00ff


	//----- nvinfo : EIATTR_NUM_BARRIERS
	.align		4
        /*00f0*/ 	.byte	0x02, 0x4c
        /*00f2*/ 	.byte	0x01
	.zero		1


	//----- nvinfo : EIATTR_VRC_CTA_INIT_COUNT
	.align		4
        /*00f4*/ 	.byte	0x02, 0x4a
	.zero		1
	.zero		1


	//----- nvinfo : EIATTR_EXIT_INSTR_OFFSETS
	.align		4
        /*00f8*/ 	.byte	0x04, 0x1c
        /*00fa*/ 	.short	(.L_37 - .L_36)


	//   ....[0]....
.L_36:
        /*00fc*/ 	.word	0x00004dd0


	//   ....[1]....
        /*0100*/ 	.word	0x00004df0


	//----- nvinfo : EIATTR_REQNTID
	.align		4
.L_37:
        /*0104*/ 	.byte	0x04, 0x10
        /*0106*/ 	.short	(.L_39 - .L_38)
.L_38:
        /*0108*/ 	.word	0x00000040
        /*010c*/ 	.word	0x00000001
        /*0110*/ 	.word	0x00000001


	//----- nvinfo : EIATTR_CBANK_PARAM_SIZE
	.align		4
.L_39:
        /*0114*/ 	.byte	0x03, 0x19
        /*0116*/ 	.short	0x0050


	//----- nvinfo : EIATTR_PARAM_CBANK
	.align		4
        /*0118*/ 	.byte	0x04, 0x0a
        /*011a*/ 	.short	(.L_41 - .L_40)
	.align		4
.L_40:
        /*011c*/ 	.word	index@(.nv.constant0.matmul_kernel)
        /*0120*/ 	.short	0x0380
        /*0122*/ 	.short	0x0050


	//----- nvinfo : EIATTR_SW_WAR
	.align		4
.L_41:
        /*0124*/ 	.byte	0x04, 0x36
        /*0126*/ 	.short	(.L_43 - .L_42)
.L_42:
        /*0128*/ 	.word	0x00000008
.L_43:


//--------------------- .nv.compat                --------------------------
	.section	.nv.compat,"",@"SHT_CUDA_COMPAT_INFO"
	.align	4
        /*0000*/ 	.byte	0x02, 0x02, 0x02, 0x00, 0x02, 0x05, 0x05, 0x00, 0x02, 0x03, 0x00, 0x00, 0x02, 0x06, 0x01, 0x00


//--------------------- .nv.callgraph             --------------------------
	.section	.nv.callgraph,"",@"SHT_CUDA_CALLGRAPH"
	.align	4
	.sectionentsize	8
	.align		4
        /*0000*/ 	.word	0x00000000
	.align		4
        /*0004*/ 	.word	0xffffffff
	.align		4
        /*0008*/ 	.word	0x00000000
	.align		4
        /*000c*/ 	.word	0xfffffffe
	.align		4
        /*0010*/ 	.word	0x00000000
	.align		4
        /*0014*/ 	.word	0xfffffffd
	.align		4
        /*0018*/ 	.word	0x00000000
	.align		4
        /*001c*/ 	.word	0xfffffffc


//--------------------- .text.matmul_kernel       --------------------------
	.section	.text.matmul_kernel,"ax",@progbits
	.align	128
        .global         matmul_kernel
        .type           matmul_kernel,@function
        .size           matmul_kernel,(.L_x_4 - matmul_kernel)
        .other          matmul_kernel,@"STO_CUDA_ENTRY STV_DEFAULT"
matmul_kernel:
.text.matmul_kernel:
[----:B------:R-:W0:Y:S08]  /*0000*/  LDC R1, c[0x0][0x37c] ;  /* 0x0000df00ff017b82 */ /* 0x000e300000000800 */
[----:B------:R-:W1:Y:S01]  /*0010*/  LDC.64 R26, c[0x0][0x398] ;  /* 0x0000e600ff1a7b82 */ /* 0x000e620000000a00 */
[----:B------:R-:W2:Y:S01]  /*0020*/  S2R R5, SR_CTAID.X ;  /* 0x0000000000057919 */ /* 0x000ea20000002500 */
[----:B------:R-:W3:Y:S01]  /*0030*/  LDCU UR5, c[0x0][0x3a0] ;  /* 0x00007400ff0577ac */ /* 0x000ee20008000800 */
[----:B------:R-:W4:Y:S01]  /*0040*/  S2R R114, SR_TID.X ;  /* 0x0000000000727919 */ /* 0x000f220000002100 */
[----:B------:R-:W-:Y:S01]  /*0050*/  UMOV UR6, 0x400 ;  /* 0x0000040000067882 */ /* 0x000fe20000000000 */
[----:B------:R-:W0:Y:S03]  /*0060*/  LDCU.64 UR10, c[0x0][0x358] ;  /* 0x00006b00ff0a77ac */ /* 0x000e260008000a00 */
[----:B------:R-:W5:Y:S01]  /*0070*/  S2UR UR7, SR_CgaCtaId ;  /* 0x00000000000779c3 */ /* 0x000f620000008800 */
[----:B------:R-:W0:Y:S01]  /*0080*/  LDCU UR8, c[0x0][0x3a0] ;  /* 0x00007400ff0877ac */ /* 0x000e220008000800 */
[----:B---3--:R-:W-:Y:S01]  /*0090*/  UIADD3 UR5, UPT, UPT, UR5, 0x1f, URZ ;  /* 0x0000001f05057890 */ /* 0x008fe2000fffe0ff */
[----:B-1----:R-:W-:-:S03]  /*00a0*/  VIADD R0, R27, 0x3f ;  /* 0x0000003f1b007836 */ /* 0x002fc60000000000 */
[----:B------:R-:W-:Y:S02]  /*00b0*/  UISETP.GT.AND UP0, UPT, UR5, 0x1f, UPT ;  /* 0x0000001f0500788c */ /* 0x000fe4000bf04270 */
[----:B------:R-:W-:Y:S01]  /*00c0*/  SHF.R.S32.HI R3, RZ, 0x1f, R0 ;  /* 0x0000001fff037819 */ /* 0x000fe20000011400 */
[----:B-----5:R-:W-:-:S03]  /*00d0*/  ULEA UR6, UR7, UR6, 0x18 ;  /* 0x0000000607067291 */ /* 0x020fc6000f8ec0ff */
[----:B------:R-:W-:Y:S02]  /*00e0*/  LEA.HI R3, R3, R0, RZ, 0x6 ;  /* 0x0000000003037211 */ /* 0x000fe400078f30ff */
[----:B--2---:R-:W-:Y:S02]  /*00f0*/  IABS R8, R5 ;  /* 0x0000000500087213 */ /* 0x004fe40000000000 */
[----:B------:R-:W-:-:S05]  /*0100*/  SHF.R.S32.HI R3, RZ, 0x6, R3 ;  /* 0x00000006ff037819 */ /* 0x000fca0000011403 */
[----:B------:R-:W-:-:S05]  /*0110*/  IMAD.SHL.U32 R4, R3, 0x8, RZ ;  /* 0x0000000803047824 */ /* 0x000fca00078e00ff */
[-C--:B------:R-:W-:Y:S02]  /*0120*/  IABS R7, R4.reuse ;  /* 0x0000000400077213 */ /* 0x080fe40000000000 */
[----:B------:R-:W-:Y:S02]  /*0130*/  IABS R10, R4 ;  /* 0x00000004000a7213 */ /* 0x000fe40000000000 */
[----:B------:R-:W1:Y:S08]  /*0140*/  I2F.RP R0, R7 ;  /* 0x0000000700007306 */ /* 0x000e700000209400 */
[----:B-1----:R-:W1:Y:S02]  /*0150*/  MUFU.RCP R0, R0 ;  /* 0x0000000000007308 */ /* 0x002e640000001000 */
[----:B-1----:R-:W-:-:S02]  /*0160*/  VIADD R2, R0, 0xffffffe ;  /* 0x0ffffffe00027836 */ /* 0x002fc40000000000 */
[----:B------:R-:W-:-:S04]  /*0170*/  IMAD.MOV R0, RZ, RZ, -R10 ;  /* 0x000000ffff007224 */ /* 0x000fc800078e0a0a */
[----:B------:R1:W2:Y:S02]  /*0180*/  F2I.FTZ.U32.TRUNC.NTZ R3, R2 ;  /* 0x0000000200037305 */ /* 0x0002a4000021f000 */
[----:B-1----:R-:W-:Y:S02]  /*0190*/  IMAD.MOV.U32 R2, RZ, RZ, RZ ;  /* 0x000000ffff027224 */ /* 0x002fe400078e00ff */
[----:B--2---:R-:W-:-:S04]  /*01a0*/  IMAD.MOV R6, RZ, RZ, -R3 ;  /* 0x000000ffff067224 */ /* 0x004fc800078e0a03 */
[----:B------:R-:W-:Y:S02]  /*01b0*/  IMAD R9, R6, R7, RZ ;  /* 0x0000000706097224 */ /* 0x000fe400078e02ff */
[----:B------:R-:W-:Y:S02]  /*01c0*/  IMAD.MOV.U32 R6, RZ, RZ, R8 ;  /* 0x000000ffff067224 */ /* 0x000fe400078e0008 */
[----:B------:R-:W-:-:S06]  /*01d0*/  IMAD.HI.U32 R3, R3, R9, R2 ;  /* 0x0000000903037227 */ /* 0x000fcc00078e0002 */
[----:B------:R-:W-:-:S04]  /*01e0*/  IMAD.HI.U32 R3, R3, R6, RZ ;  /* 0x0000000603037227 */ /* 0x000fc800078e00ff */
[----:B------:R-:W-:-:S05]  /*01f0*/  IMAD R0, R3, R0, R6 ;  /* 0x0000000003007224 */ /* 0x000fca00078e0206 */
[----:B------:R-:W-:-:S13]  /*0200*/  ISETP.GT.U32.AND P1, PT, R7, R0, PT ;  /* 0x000000000700720c */ /* 0x000fda0003f24070 */
[----:B------:R-:W-:Y:S02]  /*0210*/  @!P1 IMAD.IADD R0, R0, 0x1, -R7 ;  /* 0x0000000100009824 */ /* 0x000fe400078e0a07 */
[----:B------:R-:W-:Y:S01]  /*0220*/  @!P1 VIADD R3, R3, 0x1 ;  /* 0x0000000103039836 */ /* 0x000fe20000000000 */
[----:B------:R-:W-:Y:S02]  /*0230*/  ISETP.NE.AND P1, PT, R4, RZ, PT ;  /* 0x000000ff0400720c */ /* 0x000fe40003f25270 */
[----:B------:R-:W-:Y:S02]  /*0240*/  ISETP.GE.U32.AND P0, PT, R0, R7, PT ;  /* 0x000000070000720c */ /* 0x000fe40003f06070 */
[----:B------:R-:W-:-:S04]  /*0250*/  LOP3.LUT R0, R5, R4, RZ, 0x3c, !PT ;  /* 0x0000000405007212 */ /* 0x000fc800078e3cff */
[----:B------:R-:W-:Y:S01]  /*0260*/  ISETP.GE.AND P2, PT, R0, RZ, PT ;  /* 0x000000ff0000720c */ /* 0x000fe20003f46270 */
[----:B------:R-:W-:-:S06]  /*0270*/  VIADD R0, R26, 0xf ;  /* 0x0000000f1a007836 */ /* 0x000fcc0000000000 */
[----:B------:R-:W-:-:S04]  /*0280*/  @P0 VIADD R3, R3, 0x1 ;  /* 0x0000000103030836 */ /* 0x000fc80000000000 */
[----:B------:R-:W-:Y:S01]  /*0290*/  IMAD.MOV.U32 R2, RZ, RZ, R3 ;  /* 0x000000ffff027224 */ /* 0x000fe200078e0003 */
[----:B------:R-:W-:-:S03]  /*02a0*/  SHF.R.S32.HI R3, RZ, 0x1f, R0 ;  /* 0x0000001fff037819 */ /* 0x000fc60000011400 */
[----:B------:R-:W-:Y:S01]  /*02b0*/  @!P2 IMAD.MOV R2, RZ, RZ, -R2 ;  /* 0x000000ffff02a224 */ /* 0x000fe200078e0a02 */
[----:B------:R-:W-:Y:S02]  /*02c0*/  @!P1 LOP3.LUT R2, RZ, R4, RZ, 0x33, !PT ;  /* 0x00000004ff029212 */ /* 0x000fe400078e33ff */
[----:B------:R-:W-:-:S03]  /*02d0*/  LEA.HI R3, R3, R0, RZ, 0x4 ;  /* 0x0000000003037211 */ /* 0x000fc600078f20ff */
[----:B------:R-:W-:Y:S02]  /*02e0*/  IMAD.SHL.U32 R6, R2, 0x8, RZ ;  /* 0x0000000802067824 */ /* 0x000fe400078e00ff */
[----:B------:R-:W-:-:S03]  /*02f0*/  IMAD.MOV R2, RZ, RZ, -R2 ;  /* 0x000000ffff027224 */ /* 0x000fc600078e0a02 */
[----:B------:R-:W-:Y:S01]  /*0300*/  LEA.HI.SX32 R3, R3, -R6, 0x1c ;  /* 0x8000000603037211 */ /* 0x000fe200078fe2ff */
[----:B------:R-:W-:-:S03]  /*0310*/  IMAD R4, R4, R2, R5 ;  /* 0x0000000204047224 */ /* 0x000fc600078e0205 */
[----:B------:R-:W-:Y:S02]  /*0320*/  VIMNMX R13, PT, PT, R3, 0x8, PT ;  /* 0x00000008030d7848 */ /* 0x000fe40003fe0100 */
[----:B------:R-:W-:Y:S02]  /*0330*/  IABS R9, R4 ;  /* 0x0000000400097213 */ /* 0x000fe40000000000 */
[----:B------:R-:W-:-:S04]  /*0340*/  IABS R7, R13 ;  /* 0x0000000d00077213 */ /* 0x000fc80000000000 */
[----:B------:R-:W1:Y:S08]  /*0350*/  I2F.RP R0, R7 ;  /* 0x0000000700007306 */ /* 0x000e700000209400 */
[----:B-1----:R-:W1:Y:S02]  /*0360*/  MUFU.RCP R0, R0 ;  /* 0x0000000000007308 */ /* 0x002e640000001000 */
[----:B-1----:R-:W-:-:S06]  /*0370*/  VIADD R3, R0, 0xffffffe ;  /* 0x0ffffffe00037836 */ /* 0x002fcc0000000000 */
[----:B------:R-:W1:Y:S02]  /*0380*/  F2I.FTZ.U32.TRUNC.NTZ R3, R3 ;  /* 0x0000000300037305 */ /* 0x000e64000021f000 */
[----:B-1----:R-:W-:-:S04]  /*0390*/  IMAD.MOV R8, RZ, RZ, -R3 ;  /* 0x000000ffff087224 */ /* 0x002fc800078e0a03 */
[----:B------:R-:W-:Y:S01]  /*03a0*/  IMAD.MOV.U32 R2, RZ, RZ, R8 ;  /* 0x000000ffff027224 */ /* 0x000fe200078e0008 */
[----:B------:R-:W-:-:S03]  /*03b0*/  IABS R8, R13 ;  /* 0x0000000d00087213 */ /* 0x000fc60000000000 */
[----:B------:R-:W-:Y:S02]  /*03c0*/  IMAD R5, R2, R7, RZ ;  /* 0x0000000702057224 */ /* 0x000fe400078e02ff */
[----:B------:R-:W-:Y:S02]  /*03d0*/  IMAD.MOV.U32 R2, RZ, RZ, RZ ;  /* 0x000000ffff027224 */ /* 0x000fe400078e00ff */
[----:B------:R-:W-:Y:S02]  /*03e0*/  IMAD.MOV R0, RZ, RZ, -R8 ;  /* 0x000000ffff007224 */ /* 0x000fe400078e0a08 */
[----:B------:R-:W-:Y:S01]  /*03f0*/  IMAD.HI.U32 R2, R3, R5, R2 ;  /* 0x0000000503027227 */ /* 0x000fe200078e0002 */
[----:B----4-:R-:W-:-:S05]  /*0400*/  LOP3.LUT R3, R114, 0xf, RZ, 0xc0, !PT ;  /* 0x0000000f72037812 */ /* 0x010fca00078ec0ff */
        /* <DEDUP_REMOVED lines=8> */
[----:B------:R-:W-:-:S07]  /*0490*/  ISETP.GE.AND P2, PT, R0, RZ, PT ;  /* 0x000000ff0000720c */ /* 0x000fce0003f46270 */
[----:B------:R-:W-:-:S04]  /*04a0*/  @P0 VIADD R2, R2, 0x1 ;  /* 0x0000000102020836 */ /* 0x000fc80000000000 */
[----:B------:R-:W-:Y:S01]  /*04b0*/  IMAD.MOV.U32 R11, RZ, RZ, R2 ;  /* 0x000000ffff0b7224 */ /* 0x000fe200078e0002 */
[----:B------:R-:W-:-:S03]  /*04c0*/  LOP3.LUT R2, R114, 0x20, RZ, 0xc0, !PT ;  /* 0x0000002072027812 */ /* 0x000fc600078ec0ff */
[----:B------:R-:W-:Y:S01]  /*04d0*/  @!P2 IMAD.MOV R11, RZ, RZ, -R11 ;  /* 0x000000ffff0ba224 */ /* 0x000fe200078e0a0b */
[----:B------:R-:W-:Y:S02]  /*04e0*/  @!P1 LOP3.LUT R11, RZ, R13, RZ, 0x33, !PT ;  /* 0x0000000dff0b9212 */ /* 0x000fe400078e33ff */
[----:B------:R-:W-:-:S03]  /*04f0*/  R2UR UR4, R2 ;  /* 0x00000000020472ca */ /* 0x000fc600000e0000 */
[----:B------:R-:W-:Y:S02]  /*0500*/  IMAD.MOV R0, RZ, RZ, -R11 ;  /* 0x000000ffff007224 */ /* 0x000fe400078e0a0b */
[----:B------:R-:W-:Y:S02]  /*0510*/  IMAD.SHL.U32 R11, R11, 0x40, RZ ;  /* 0x000000400b0b7824 */ /* 0x000fe400078e00ff */
[----:B------:R-:W-:-:S04]  /*0520*/  IMAD R0, R13, R0, R4 ;  /* 0x000000000d007224 */ /* 0x000fc800078e0204 */
[----:B------:R-:W-:Y:S01]  /*0530*/  IMAD.IADD R2, R6, 0x1, R0 ;  /* 0x0000000106027824 */ /* 0x000fe200078e0200 */
[----:B------:R-:W-:-:S03]  /*0540*/  SHF.R.U32.HI R0, RZ, 0x4, R114 ;  /* 0x00000004ff007819 */ /* 0x000fc60000011672 */
[----:B------:R-:W-:Y:S01]  /*0550*/  IMAD R2, R2, 0x10, R3 ;  /* 0x0000001002027824 */ /* 0x000fe200078e0203 */
[----:B------:R-:W-:-:S04]  /*0560*/  SGXT.U32 R0, R0, 0x2 ;  /* 0x000000020000781a */ /* 0x000fc80000000000 */
[C---:B------:R-:W-:Y:S02]  /*0570*/  LOP3.LUT R3, R0.reuse, 0x4, RZ, 0xfc, !PT ;  /* 0x0000000400037812 */ /* 0x040fe400078efcff */
[C---:B------:R-:W-:Y:S02]  /*0580*/  LOP3.LUT R4, R0.reuse, 0x8, RZ, 0xfc, !PT ;  /* 0x0000000800047812 */ /* 0x040fe400078efcff */
[C---:B------:R-:W-:Y:S02]  /*0590*/  LOP3.LUT R5, R0.reuse, 0xc, RZ, 0xfc, !PT ;  /* 0x0000000c00057812 */ /* 0x040fe400078efcff */
[C---:B------:R-:W-:Y:S02]  /*05a0*/  LOP3.LUT R6, R0.reuse, 0x10, RZ, 0xfc, !PT ;  /* 0x0000001000067812 */ /* 0x040fe400078efcff */
[C---:B------:R-:W-:Y:S02]  /*05b0*/  LOP3.LUT R7, R0.reuse, 0x14, RZ, 0xfc, !PT ;  /* 0x0000001400077812 */ /* 0x040fe400078efcff */
[----:B------:R-:W-:-:S02]  /*05c0*/  LOP3.LUT R8, R0, 0x18, RZ, 0xfc, !PT ;  /* 0x0000001800087812 */ /* 0x000fc400078efcff */
[----:B------:R-:W-:Y:S01]  /*05d0*/  LOP3.LUT R9, R0, 0x1c, RZ, 0xfc, !PT ;  /* 0x0000001c00097812 */ /* 0x000fe200078efcff */
[----:B0-----:R-:W-:Y:S06]  /*05e0*/  BRA.U UP0, `(.L_x_0) ;  /* 0x0000000100307547 */ /* 0x001fec000b800000 */
[C---:B------:R-:W-:Y:S01]  /*05f0*/  IMAD.SHL.U32 R16, R114.reuse, 0x40, RZ ;  /* 0x0000004072107824 */ /* 0x040fe200078e00ff */
[----:B------:R-:W-:Y:S01]  /*0600*/  CS2R R48, SRZ ;  /* 0x0000000000307805 */ /* 0x000fe2000001ff00 */
[----:B------:R-:W-:Y:S01]  /*0610*/  IMAD.SHL.U32 R10, R114, 0x2, RZ ;  /* 0x00000002720a7824 */ /* 0x000fe200078e00ff */
[----:B------:R-:W-:Y:S02]  /*0620*/  CS2R R50, SRZ ;  /* 0x0000000000327805 */ /* 0x000fe4000001ff00 */
[----:B------:R-:W-:Y:S02]  /*0630*/  CS2R R44, SRZ ;  /* 0x00000000002c7805 */ /* 0x000fe4000001ff00 */
[----:B------:R-:W-:Y:S02]  /*0640*/  CS2R R46, SRZ ;  /* 0x00000000002e7805 */ /* 0x000fe4000001ff00 */
[----:B------:R-:W-:Y:S02]  /*0650*/  CS2R R40, SRZ ;  /* 0x0000000000287805 */ /* 0x000fe4000001ff00 */
[----:B------:R-:W-:-:S02]  /*0660*/  CS2R R42, SRZ ;  /* 0x00000000002a7805 */ /* 0x000fc4000001ff00 */
[----:B------:R-:W-:Y:S02]  /*0670*/  CS2R R52, SRZ ;  /* 0x0000000000347805 */ /* 0x000fe4000001ff00 */
[----:B------:R-:W-:Y:S02]  /*0680*/  CS2R R54, SRZ ;  /* 0x0000000000367805 */ /* 0x000fe4000001ff00 */
[----:B------:R-:W-:Y:S01]  /*0690*/  LOP3.LUT R16, R16, 0x40, RZ, 0xc0, !PT ;  /* 0x0000004010107812 */ /* 0x000fe200078ec0ff */
[----:B------:R-:W-:Y:S06]  /*06a0*/  BRA `(.L_x_1) ;  /* 0x0000003800bc7947 */ /* 0x000fec0003800000 */
.L_x_0:
[----:B------:R-:W-:Y:S01]  /*06b0*/  IABS R22, R26 ;  /* 0x0000001a00167213 */ /* 0x000fe20000000000 */
[----:B------:R-:W0:Y:S01]  /*06c0*/  LDCU UR12, c[0x0][0x3b0] ;  /* 0x00007600ff0c77ac */ /* 0x000e220008000800 */
[----:B------:R-:W-:Y:S02]  /*06d0*/  IABS R12, R27 ;  /* 0x0000001b000c7213 */ /* 0x000fe40000000000 */
[----:B------:R-:W1:Y:S01]  /*06e0*/  I2F.RP R13, R22 ;  /* 0x00000016000d7306 */ /* 0x000e620000209400 */
[----:B------:R-:W-:Y:S01]  /*06f0*/  ISETP.GE.AND P2, PT, R2, RZ, PT ;  /* 0x000000ff0200720c */ /* 0x000fe20003f46270 */
[----:B------:R-:W2:Y:S01]  /*0700*/  LDCU.128 UR16, c[0x0][0x380] ;  /* 0x00007000ff1077ac */ /* 0x000ea20008000c00 */
[----:B------:R-:W-:Y:S01]  /*0710*/  LOP3.LUT R112, R114, 0x1f, RZ, 0xc0, !PT ;  /* 0x0000001f72707812 */ /* 0x000fe200078ec0ff */
[----:B------:R-:W3:Y:S04]  /*0720*/  LDCU UR13, c[0x0][0x3a4] ;  /* 0x00007480ff0d77ac */ /* 0x000ee80008000800 */
[----:B------:R-:W4:Y:S01]  /*0730*/  I2F.RP R10, R12 ;  /* 0x0000000c000a7306 */ /* 0x000f220000209400 */
[----:B------:R-:W5:Y:S01]  /*0740*/  LDCU UR9, c[0x0][0x3ac] ;  /* 0x00007580ff0977ac */ /* 0x000f620008000800 */
[----:B------:R-:W-:-:S06]  /*0750*/  USHF.R.S32.HI UR7, URZ, 0x1f, UR5 ;  /* 0x0000001fff077899 */ /* 0x000fcc0008011405 */
[----:B-1----:R-:W1:Y:S01]  /*0760*/  MUFU.RCP R13, R13 ;  /* 0x0000000d000d7308 */ /* 0x002e620000001000 */
[----:B------:R-:W-:-:S04]  /*0770*/  ULEA.HI UR7, UR7, UR5, URZ, 0x5 ;  /* 0x0000000507077291 */ /* 0x000fc8000f8f28ff */
[----:B------:R-:W-:-:S03]  /*0780*/  USHF.R.S32.HI UR7, URZ, 0x5, UR7 ;  /* 0x00000005ff077899 */ /* 0x000fc60008011407 */
[----:B----4-:R-:W4:Y:S01]  /*0790*/  MUFU.RCP R10, R10 ;  /* 0x0000000a000a7308 */ /* 0x010f220000001000 */
[----:B-----5:R-:W-:Y:S01]  /*07a0*/  IMAD R119, R112, UR9, RZ ;  /* 0x0000000970777c24 */ /* 0x020fe2000f8e02ff */
[----:B------:R-:W-:Y:S01]  /*07b0*/  USHF.L.U32 UR5, UR9, 0x5, URZ ;  /* 0x0000000509057899 */ /* 0x000fe200080006ff */
[----:B-1----:R-:W-:Y:S01]  /*07c0*/  VIADD R14, R13, 0xffffffe ;  /* 0x0ffffffe0d0e7836 */ /* 0x002fe20000000000 */
[----:B------:R-:W-:Y:S02]  /*07d0*/  IABS R13, R2 ;  /* 0x00000002000d7213 */ /* 0x000fe40000000000 */
[----:B------:R-:W-:Y:S02]  /*07e0*/  USHF.R.S32.HI UR9, URZ, 0x1f, UR5 ;  /* 0x0000001fff097899 */ /* 0x000fe40008011405 */
[----:B------:R1:W5:Y:S01]  /*07f0*/  F2I.FTZ.U32.TRUNC.NTZ R15, R14 ;  /* 0x0000000e000f7305 */ /* 0x000362000021f000 */
[----:B----4-:R-:W-:-:S07]  /*0800*/  VIADD R16, R10, 0xffffffe ;  /* 0x0ffffffe0a107836 */ /* 0x010fce0000000000 */
[----:B------:R4:W0:Y:S01]  /*0810*/  F2I.FTZ.U32.TRUNC.NTZ R17, R16 ;  /* 0x0000001000117305 */ /* 0x000822000021f000 */
[----:B-1----:R-:W-:Y:S02]  /*0820*/  IMAD.MOV.U32 R14, RZ, RZ, RZ ;  /* 0x000000ffff0e7224 */ /* 0x002fe400078e00ff */
[----:B-----5:R-:W-:Y:S02]  /*0830*/  IMAD.MOV R19, RZ, RZ, -R15 ;  /* 0x000000ffff137224 */ /* 0x020fe400078e0a0f */
[----:B----4-:R-:W-:Y:S02]  /*0840*/  IMAD.MOV.U32 R16, RZ, RZ, RZ ;  /* 0x000000ffff107224 */ /* 0x010fe400078e00ff */
[----:B------:R-:W-:-:S04]  /*0850*/  IMAD R19, R19, R22, RZ ;  /* 0x0000001613137224 */ /* 0x000fc800078e02ff */
[----:B------:R-:W-:-:S04]  /*0860*/  IMAD.HI.U32 R15, R15, R19, R14 ;  /* 0x000000130f0f7227 */ /* 0x000fc800078e000e */
[----:B------:R-:W-:Y:S02]  /*0870*/  IMAD.MOV.U32 R19, RZ, RZ, R13 ;  /* 0x000000ffff137224 */ /* 0x000fe400078e000d */
[----:B------:R-:W-:Y:S01]  /*0880*/  IMAD.U32 R14, RZ, RZ, UR4 ;  /* 0x00000004ff0e7e24 */ /* 0x000fe2000f8e00ff */
[----:B------:R-:W-:Y:S01]  /*0890*/  ULEA UR4, UR4, UR6, 0x3 ;  /* 0x0000000604047291 */ /* 0x000fe2000f8e18ff */
[----:B------:R-:W-:-:S03]  /*08a0*/  IMAD.HI.U32 R10, R15, R19, RZ ;  /* 0x000000130f0a7227 */ /* 0x000fc600078e00ff */
[----:B------:R-:W-:Y:S01]  /*08b0*/  LEA.HI R15, R14, R11, RZ, 0x1b ;  /* 0x0000000b0e0f7211 */ /* 0x000fe200078fd8ff */
[----:B0-----:R-:W-:Y:S02]  /*08c0*/  IMAD.MOV R13, RZ, RZ, -R17 ;  /* 0x000000ffff0d7224 */ /* 0x001fe400078e0a11 */
[----:B------:R-:W-:Y:S01]  /*08d0*/  IMAD.MOV R10, RZ, RZ, -R10 ;  /* 0x000000ffff0a7224 */ /* 0x000fe200078e0a0a */
[----:B------:R-:W-:Y:S01]  /*08e0*/  IABS R67, R15 ;  /* 0x0000000f00437213 */ /* 0x000fe20000000000 */
[----:B------:R-:W-:Y:S02]  /*08f0*/  VIADD R21, R15, 0x3e ;  /* 0x0000003e0f157836 */ /* 0x000fe40000000000 */
[C---:B------:R-:W-:Y:S02]  /*0900*/  IMAD R19, R22.reuse, R10, R19 ;  /* 0x0000000a16137224 */ /* 0x040fe400078e0213 */
[----:B------:R-:W-:Y:S01]  /*0910*/  IMAD R13, R13, R12, RZ ;  /* 0x0000000c0d0d7224 */ /* 0x000fe200078e02ff */
[----:B------:R-:W-:Y:S01]  /*0920*/  IABS R10, R21 ;  /* 0x00000015000a7213 */ /* 0x000fe20000000000 */
[----:B------:R-:W-:Y:S01]  /*0930*/  VIADD R24, R15, 0x3c ;  /* 0x0000003c0f187836 */ /* 0x000fe20000000000 */
[----:B------:R-:W-:Y:S01]  /*0940*/  ISETP.GT.U32.AND P0, PT, R22, R19, PT ;  /* 0x000000131600720c */ /* 0x000fe20003f04070 */
[----:B------:R-:W-:Y:S01]  /*0950*/  IMAD.HI.U32 R13, R17, R13, R16 ;  /* 0x0000000d110d7227 */ /* 0x000fe200078e0010 */
[----:B------:R-:W-:-:S02]  /*0960*/  ISETP.GE.AND P4, PT, R21, RZ, PT ;  /* 0x000000ff1500720c */ /* 0x000fc40003f86270 */
[----:B------:R-:W-:Y:S01]  /*0970*/  IABS R18, R24 ;  /* 0x0000001800127213 */ /* 0x000fe20000000000 */
[----:B------:R-:W-:Y:S02]  /*0980*/  IMAD.MOV.U32 R17, RZ, RZ, R10 ;  /* 0x000000ffff117224 */ /* 0x000fe400078e000a */
[----:B------:R-:W-:Y:S02]  /*0990*/  VIADD R25, R15, 0x3a ;  /* 0x0000003a0f197836 */ /* 0x000fe40000000000 */
[----:B------:R-:W-:-:S03]  /*09a0*/  IMAD.HI.U32 R10, R13, R17, RZ ;  /* 0x000000110d0a7227 */ /* 0x000fc600078e00ff */
[----:B------:R-:W-:Y:S01]  /*09b0*/  IABS R20, R25 ;  /* 0x0000001900147213 */ /* 0x000fe20000000000 */
[----:B------:R-:W-:-:S04]  /*09c0*/  IMAD.HI.U32 R14, R13, R18, RZ ;  /* 0x000000120d0e7227 */ /* 0x000fc800078e00ff */
[----:B------:R-:W-:Y:S02]  /*09d0*/  IMAD.MOV R10, RZ, RZ, -R10 ;  /* 0x000000ffff0a7224 */ /* 0x000fe400078e0a0a */
[----:B------:R-:W-:Y:S02]  /*09e0*/  IMAD.MOV R21, RZ, RZ, -R14 ;  /* 0x000000ffff157224 */ /* 0x000fe400078e0a0e */
[----:B------:R-:W-:Y:S02]  /*09f0*/  IMAD R14, R12, R10, R17 ;  /* 0x0000000a0c0e7224 */ /* 0x000fe400078e0211 */
[----:B------:R-:W-:Y:S01]  /*0a00*/  @!P0 IMAD.IADD R19, R19, 0x1, -R22 ;  /* 0x0000000113138824 */ /* 0x000fe200078e0a16 */
[----:B------:R-:W-:Y:S01]  /*0a10*/  ISETP.GE.AND P0, PT, R24, RZ, PT ;  /* 0x000000ff1800720c */ /* 0x000fe20003f06270 */
[----:B------:R-:W-:Y:S01]  /*0a20*/  IMAD.HI.U32 R16, R13, R20, RZ ;  /* 0x000000140d107227 */ /* 0x000fe200078e00ff */
[----:B------:R-:W-:Y:S02]  /*0a30*/  ISETP.GT.U32.AND P3, PT, R12, R14, PT ;  /* 0x0000000e0c00720c */ /* 0x000fe40003f64070 */
[----:B------:R-:W-:Y:S01]  /*0a40*/  ISETP.GT.U32.AND P1, PT, R22, R19, PT ;  /* 0x000000131600720c */ /* 0x000fe20003f24070 */
[----:B------:R-:W-:-:S02]  /*0a50*/  VIADD R28, R15, 0x36 ;  /* 0x000000360f1c7836 */ /* 0x000fc40000000000 */
[----:B------:R-:W-:Y:S02]  /*0a60*/  IMAD.MOV R23, RZ, RZ, -R16 ;  /* 0x000000ffff177224 */ /* 0x000fe400078e0a10 */
[----:B------:R-:W-:Y:S01]  /*0a70*/  VIADD R24, R15, 0x38 ;  /* 0x000000380f187836 */ /* 0x000fe20000000000 */
[----:B------:R-:W-:Y:S01]  /*0a80*/  IABS R10, R28 ;  /* 0x0000001c000a7213 */ /* 0x000fe20000000000 */
[C---:B------:R-:W-:Y:S02]  /*0a90*/  IMAD R17, R12.reuse, R23, R20 ;  /* 0x000000170c117224 */ /* 0x040fe400078e0214 */
[----:B------:R-:W-:Y:S01]  /*0aa0*/  IMAD R16, R12, R21, R18 ;  /* 0x000000150c107224 */ /* 0x000fe200078e0212 */
[----:B------:R-:W-:Y:S01]  /*0ab0*/  IABS R20, R24 ;  /* 0x0000001800147213 */ /* 0x000fe20000000000 */
[----:B------:R-:W-:Y:S01]  /*0ac0*/  @!P3 IMAD.IADD R14, R14, 0x1, -R12 ;  /* 0x000000010e0eb824 */ /* 0x000fe200078e0a0c */
[----:B------:R-:W-:Y:S01]  /*0ad0*/  ISETP.GE.AND P3, PT, R25, RZ, PT ;  /* 0x000000ff1900720c */ /* 0x000fe20003f66270 */
[----:B------:R-:W-:Y:S01]  /*0ae0*/  @!P1 IMAD.IADD R19, R19, 0x1, -R22 ;  /* 0x0000000113139824 */ /* 0x000fe200078e0a16 */
[C---:B------:R-:W-:Y:S01]  /*0af0*/  ISETP.GT.U32.AND P5, PT, R12.reuse, R16, PT ;  /* 0x000000100c00720c */ /* 0x040fe20003fa4070 */
[----:B------:R-:W-:Y:S01]  /*0b00*/  IMAD.MOV.U32 R22, RZ, RZ, R10 ;  /* 0x000000ffff167224 */ /* 0x000fe200078e000a */
[----:B------:R-:W-:Y:S01]  /*0b10*/  ISETP.GT.U32.AND P6, PT, R12, R14, PT ;  /* 0x0000000e0c00720c */ /* 0x000fe20003fc4070 */
[----:B------:R-:W-:Y:S01]  /*0b20*/  IMAD.HI.U32 R10, R13, R20, RZ ;  /* 0x000000140d0a7227 */ /* 0x000fe200078e00ff */
[----:B------:R-:W-:-:S03]  /*0b30*/  ISETP.NE.AND P1, PT, R26, RZ, PT ;  /* 0x000000ff1a00720c */ /* 0x000fc60003f25270 */
[----:B------:R-:W-:-:S04]  /*0b40*/  IMAD.HI.U32 R18, R13, R22, RZ ;  /* 0x000000160d127227 */ /* 0x000fc800078e00ff */
[----:B------:R-:W-:Y:S02]  /*0b50*/  IMAD.MOV R21, RZ, RZ, -R10 ;  /* 0x000000ffff157224 */ /* 0x000fe400078e0a0a */
[----:B------:R-:W-:Y:S02]  /*0b60*/  IMAD.MOV.U32 R10, RZ, RZ, R19 ;  /* 0x000000ffff0a7224 */ /* 0x000fe400078e0013 */
[----:B------:R-:W-:Y:S02]  /*0b70*/  IMAD.MOV R19, RZ, RZ, -R18 ;  /* 0x000000ffff137224 */ /* 0x000fe400078e0a12 */
[----:B------:R-:W-:Y:S02]  /*0b80*/  @!P6 IMAD.IADD R14, R14, 0x1, -R12 ;  /* 0x000000010e0ee824 */ /* 0x000fe400078e0a0c */
[C---:B------:R-:W-:Y:S02]  /*0b90*/  IMAD R19, R12.reuse, R19, R22 ;  /* 0x000000130c137224 */ /* 0x040fe400078e0216 */
[----:B------:R-:W-:-:S02]  /*0ba0*/  IMAD R18, R12, R21, R20 ;  /* 0x000000150c127224 */ /* 0x000fc400078e0214 */
[----:B------:R-:W-:Y:S01]  /*0bb0*/  @!P2 IMAD.MOV R10, RZ, RZ, -R10 ;  /* 0x000000ffff0aa224 */ /* 0x000fe200078e0a0a */
[C---:B------:R-:W-:Y:S01]  /*0bc0*/  ISETP.GT.U32.AND P6, PT, R12.reuse, R19, PT ;  /* 0x000000130c00720c */ /* 0x040fe20003fc4070 */
[C---:B------:R-:W-:Y:S01]  /*0bd0*/  VIADD R29, R15.reuse, 0x34 ;  /* 0x000000340f1d7836 */ /* 0x040fe20000000000 */
[----:B------:R-:W-:Y:S01]  /*0be0*/  ISETP.GT.U32.AND P2, PT, R12, R17, PT ;  /* 0x000000110c00720c */ /* 0x000fe20003f44070 */
[----:B------:R-:W-:Y:S01]  /*0bf0*/  @!P5 IMAD.IADD R16, R16, 0x1, -R12 ;  /* 0x000000011010d824 */ /* 0x000fe200078e0a0c */
[----:B------:R-:W-:Y:S01]  /*0c00*/  @!P1 LOP3.LUT R10, RZ, R26, RZ, 0x33, !PT ;  /* 0x0000001aff0a9212 */ /* 0x000fe200078e33ff */
[C---:B------:R-:W-:Y:S01]  /*0c10*/  VIADD R25, R15.reuse, 0x32 ;  /* 0x000000320f197836 */ /* 0x040fe20000000000 */
[C---:B------:R-:W-:Y:S01]  /*0c20*/  ISETP.GT.U32.AND P1, PT, R12.reuse, R18, PT ;  /* 0x000000120c00720c */ /* 0x040fe20003f24070 */
[C---:B------:R-:W-:Y:S01]  /*0c30*/  VIADD R26, R15.reuse, 0x30 ;  /* 0x000000300f1a7836 */ /* 0x040fe20000000000 */
[----:B------:R-:W-:Y:S01]  /*0c40*/  IABS R23, R29 ;  /* 0x0000001d00177213 */ /* 0x000fe20000000000 */
[----:B------:R-:W-:Y:S01]  /*0c50*/  @!P4 IMAD.MOV R14, RZ, RZ, -R14 ;  /* 0x000000ffff0ec224 */ /* 0x000fe200078e0a0e */
[----:B------:R-:W-:Y:S01]  /*0c60*/  ISETP.GT.U32.AND P5, PT, R12, R16, PT ;  /* 0x000000100c00720c */ /* 0x000fe20003fa4070 */
[----:B------:R-:W-:Y:S01]  /*0c70*/  VIADD R30, R15, 0x2c ;  /* 0x0000002c0f1e7836 */ /* 0x000fe20000000000 */
[----:B------:R-:W-:Y:S01]  /*0c80*/  IABS R22, R25 ;  /* 0x0000001900167213 */ /* 0x000fe20000000000 */
[----:B------:R-:W-:-:S02]  /*0c90*/  @!P6 IMAD.IADD R19, R19, 0x1, -R12 ;  /* 0x000000011313e824 */ /* 0x000fc400078e0a0c */
[----:B------:R-:W-:-:S03]  /*0ca0*/  IMAD.HI.U32 R20, R13, R23, RZ ;  /* 0x000000170d147227 */ /* 0x000fc600078e00ff */
[----:B------:R-:W-:Y:S01]  /*0cb0*/  ISETP.GT.U32.AND P6, PT, R12, R19, PT ;  /* 0x000000130c00720c */ /* 0x000fe20003fc4070 */
[----:B------:R-:W-:Y:S01]  /*0cc0*/  @!P2 IMAD.IADD R17, R17, 0x1, -R12 ;  /* 0x000000011111a824 */ /* 0x000fe200078e0a0c */
[----:B------:R-:W-:Y:S01]  /*0cd0*/  ISETP.GE.AND P2, PT, R28, RZ, PT ;  /* 0x000000ff1c00720c */ /* 0x000fe20003f46270 */
[----:B------:R-:W-:-:S04]  /*0ce0*/  IMAD.HI.U32 R21, R13, R22, RZ ;  /* 0x000000160d157227 */ /* 0x000fc800078e00ff */
[----:B------:R-:W-:Y:S02]  /*0cf0*/  IMAD.MOV R20, RZ, RZ, -R20 ;  /* 0x000000ffff147224 */ /* 0x000fe400078e0a14 */
[--C-:B------:R-:W-:Y:S01]  /*0d00*/  @!P1 IMAD.IADD R18, R18, 0x1, -R12.reuse ;  /* 0x0000000112129824 */ /* 0x100fe200078e0a0c */
[----:B------:R-:W-:Y:S01]  /*0d10*/  ISETP.GT.U32.AND P1, PT, R12, R17, PT ;  /* 0x000000110c00720c */ /* 0x000fe20003f24070 */
[----:B------:R-:W-:Y:S02]  /*0d20*/  IMAD.MOV R21, RZ, RZ, -R21 ;  /* 0x000000ffff157224 */ /* 0x000fe400078e0a15 */
[----:B------:R-:W-:Y:S01]  /*0d30*/  @!P5 IMAD.IADD R16, R16, 0x1, -R12 ;  /* 0x000000011010d824 */ /* 0x000fe200078e0a0c */
[C---:B------:R-:W-:Y:S01]  /*0d40*/  ISETP.GT.U32.AND P4, PT, R12.reuse, R18, PT ;  /* 0x000000120c00720c */ /* 0x040fe20003f84070 */
[C---:B------:R-:W-:Y:S01]  /*0d50*/  IMAD R20, R12.reuse, R20, R23 ;  /* 0x000000140c147224 */ /* 0x040fe200078e0217 */
[----:B------:R-:W-:Y:S01]  /*0d60*/  IABS R23, R26 ;  /* 0x0000001a00177213 */ /* 0x000fe20000000000 */
[----:B------:R-:W-:Y:S01]  /*0d70*/  IMAD R21, R12, R21, R22 ;  /* 0x000000150c157224 */ /* 0x000fe200078e0216 */
[----:B------:R-:W-:Y:S01]  /*0d80*/  ISETP.GE.AND P5, PT, R24, RZ, PT ;  /* 0x000000ff1800720c */ /* 0x000fe20003fa6270 */
[----:B------:R-:W-:Y:S01]  /*0d90*/  @!P0 IMAD.MOV R16, RZ, RZ, -R16 ;  /* 0x000000ffff108224 */ /* 0x000fe200078e0a10 */
[C---:B------:R-:W-:Y:S01]  /*0da0*/  ISETP.GT.U32.AND P0, PT, R12.reuse, R20, PT ;  /* 0x000000140c00720c */ /* 0x040fe20003f04070 */
[--C-:B------:R-:W-:Y:S01]  /*0db0*/  @!P6 IMAD.IADD R19, R19, 0x1, -R12.reuse ;  /* 0x000000011313e824 */ /* 0x100fe200078e0a0c */
[----:B------:R-:W-:Y:S01]  /*0dc0*/  ISETP.GT.U32.AND P6, PT, R12, R21, PT ;  /* 0x000000150c00720c */ /* 0x000fe20003fc4070 */
[----:B------:R-:W-:Y:S01]  /*0dd0*/  @!P1 IMAD.IADD R17, R17, 0x1, -R12 ;  /* 0x0000000111119824 */ /* 0x000fe200078e0a0c */
[----:B------:R-:W-:Y:S01]  /*0de0*/  ISETP.GE.AND P1, PT, R29, RZ, PT ;  /* 0x000000ff1d00720c */ /* 0x000fe20003f26270 */
[----:B------:R-:W-:-:S04]  /*0df0*/  IMAD.HI.U32 R22, R13, R23, RZ ;  /* 0x000000170d167227 */ /* 0x000fc800078e00ff */
[----:B------:R-:W-:Y:S02]  /*0e00*/  VIADD R29, R15, 0x2e ;  /* 0x0000002e0f1d7836 */ /* 0x000fe40000000000 */
[----:B------:R-:W-:Y:S02]  /*0e10*/  IMAD.MOV R22, RZ, RZ, -R22 ;  /* 0x000000ffff167224 */ /* 0x000fe400078e0a16 */
[--C-:B------:R-:W-:Y:S01]  /*0e20*/  @!P0 IMAD.IADD R20, R20, 0x1, -R12.reuse ;  /* 0x0000000114148824 */ /* 0x100fe200078e0a0c */
[----:B------:R-:W-:Y:S01]  /*0e30*/  IABS R24, R29 ;  /* 0x0000001d00187213 */ /* 0x000fe20000000000 */
[--C-:B------:R-:W-:Y:S01]  /*0e40*/  @!P4 IMAD.IADD R18, R18, 0x1, -R12.reuse ;  /* 0x000000011212c824 */ /* 0x100fe200078e0a0c */
[----:B------:R-:W-:Y:S01]  /*0e50*/  ISETP.GE.AND P0, PT, R26, RZ, PT ;  /* 0x000000ff1a00720c */ /* 0x000fe20003f06270 */
[C---:B------:R-:W-:Y:S01]  /*0e60*/  IMAD R22, R12.reuse, R22, R23 ;  /* 0x000000160c167224 */ /* 0x040fe200078e0217 */
[----:B------:R-:W-:Y:S01]  /*0e70*/  IABS R26, R30 ;  /* 0x0000001e001a7213 */ /* 0x000fe20000000000 */
[----:B------:R-:W-:Y:S01]  /*0e80*/  @!P6 IMAD.IADD R21, R21, 0x1, -R12 ;  /* 0x000000011515e824 */ /* 0x000fe200078e0a0c */
[----:B------:R-:W-:Y:S01]  /*0e90*/  ISETP.GE.AND P4, PT, R25, RZ, PT ;  /* 0x000000ff1900720c */ /* 0x000fe20003f86270 */
[----:B------:R-:W-:Y:S01]  /*0ea0*/  @!P3 IMAD.MOV R17, RZ, RZ, -R17 ;  /* 0x000000ffff11b224 */ /* 0x000fe200078e0a11 */
[C---:B------:R-:W-:Y:S01]  /*0eb0*/  ISETP.GT.U32.AND P3, PT, R12.reuse, R20, PT ;  /* 0x000000140c00720c */ /* 0x040fe20003f64070 */
[----:B------:R-:W-:Y:S01]  /*0ec0*/  IMAD.HI.U32 R23, R13, R24, RZ ;  /* 0x000000180d177227 */ /* 0x000fe200078e00ff */
[----:B------:R-:W-:-:S03]  /*0ed0*/  ISETP.GT.U32.AND P6, PT, R12, R21, PT ;  /* 0x000000150c00720c */ /* 0x000fc60003fc4070 */
[----:B------:R-:W-:Y:S01]  /*0ee0*/  @!P5 IMAD.MOV R18, RZ, RZ, -R18 ;  /* 0x000000ffff12d224 */ /* 0x000fe200078e0a12 */
[C---:B------:R-:W-:Y:S01]  /*0ef0*/  ISETP.GT.U32.AND P5, PT, R12.reuse, R22, PT ;  /* 0x000000160c00720c */ /* 0x040fe20003fa4070 */
[----:B------:R-:W-:Y:S02]  /*0f00*/  VIADD R31, R15, 0x2a ;  /* 0x0000002a0f1f7836 */ /* 0x000fe40000000000 */
[----:B------:R-:W-:Y:S02]  /*0f10*/  IMAD.MOV R23, RZ, RZ, -R23 ;  /* 0x000000ffff177224 */ /* 0x000fe400078e0a17 */
[----:B------:R-:W-:Y:S01]  /*0f20*/  @!P2 IMAD.MOV R19, RZ, RZ, -R19 ;  /* 0x000000ffff13a224 */ /* 0x000fe200078e0a13 */
[----:B------:R-:W-:Y:S01]  /*0f30*/  IABS R28, R31 ;  /* 0x0000001f001c7213 */ /* 0x000fe20000000000 */
[----:B------:R-:W-:Y:S01]  /*0f40*/  IMAD R23, R12, R23, R24 ;  /* 0x000000170c177224 */ /* 0x000fe200078e0218 */
[----:B------:R-:W-:Y:S01]  /*0f50*/  ISETP.GE.AND P2, PT, R29, RZ, PT ;  /* 0x000000ff1d00720c */ /* 0x000fe20003f46270 */
[----:B------:R-:W-:-:S04]  /*0f60*/  IMAD.HI.U32 R24, R13, R26, RZ ;  /* 0x0000001a0d187227 */ /* 0x000fc800078e00ff */
[----:B------:R-:W-:-:S04]  /*0f70*/  IMAD.HI.U32 R25, R13, R28, RZ ;  /* 0x0000001c0d197227 */ /* 0x000fc800078e00ff */
[----:B------:R-:W-:Y:S01]  /*0f80*/  @!P3 IMAD.IADD R20, R20, 0x1, -R12 ;  /* 0x000000011414b824 */ /* 0x000fe200078e0a0c */
[----:B------:R-:W-:Y:S01]  /*0f90*/  ISETP.GT.U32.AND P3, PT, R12, R23, PT ;  /* 0x000000170c00720c */ /* 0x000fe20003f64070 */
[----:B------:R-:W-:Y:S02]  /*0fa0*/  IMAD.MOV R29, RZ, RZ, -R24 ;  /* 0x000000ffff1d7224 */ /* 0x000fe400078e0a18 */
[--C-:B------:R-:W-:Y:S01]  /*0fb0*/  @!P6 IMAD.IADD R21, R21, 0x1, -R12.reuse ;  /* 0x000000011515e824 */ /* 0x100fe200078e0a0c */
[----:B------:R-:W-:Y:S01]  /*0fc0*/  ISETP.GE.AND P6, PT, R30, RZ, PT ;  /* 0x000000ff1e00720c */ /* 0x000fe20003fc6270 */
[----:B------:R-:W-:Y:S01]  /*0fd0*/  @!P5 IMAD.IADD R22, R22, 0x1, -R12 ;  /* 0x000000011616d824 */ /* 0x000fe200078e0a0c */
[----:B------:R-:W-:Y:S01]  /*0fe0*/  ISETP.GE.AND P5, PT, R31, RZ, PT ;  /* 0x000000ff1f00720c */ /* 0x000fe20003fa6270 */
[----:B------:R-:W-:Y:S02]  /*0ff0*/  IMAD.MOV R25, RZ, RZ, -R25 ;  /* 0x000000ffff197224 */ /* 0x000fe400078e0a19 */
[----:B------:R-:W-:-:S02]  /*1000*/  VIADD R30, R15, 0x28 ;  /* 0x000000280f1e7836 */ /* 0x000fc40000000000 */
[C---:B------:R-:W-:Y:S02]  /*1010*/  IMAD R24, R12.reuse, R29, R26 ;  /* 0x0000001d0c187224 */ /* 0x040fe400078e021a */
[----:B------:R-:W-:Y:S01]  /*1020*/  @!P1 IMAD.MOV R20, RZ, RZ, -R20 ;  /* 0x000000ffff149224 */ /* 0x000fe200078e0a14 */
[C---:B------:R-:W-:Y:S01]  /*1030*/  ISETP.GT.U32.AND P1, PT, R12.reuse, R22, PT ;  /* 0x000000160c00720c */ /* 0x040fe20003f24070 */
[C---:B------:R-:W-:Y:S01]  /*1040*/  IMAD R25, R12.reuse, R25, R28 ;  /* 0x000000190c197224 */ /* 0x040fe200078e021c */
[----:B------:R-:W-:Y:S01]  /*1050*/  IABS R28, R30 ;  /* 0x0000001e001c7213 */ /* 0x000fe20000000000 */
[----:B------:R-:W-:Y:S01]  /*1060*/  @!P4 IMAD.MOV R21, RZ, RZ, -R21 ;  /* 0x000000ffff15c224 */ /* 0x000fe200078e0a15 */
[----:B------:R-:W-:Y:S01]  /*1070*/  ISETP.GT.U32.AND P4, PT, R12, R24, PT ;  /* 0x000000180c00720c */ /* 0x000fe20003f84070 */
[----:B------:R-:W-:Y:S02]  /*1080*/  @!P3 IMAD.IADD R23, R23, 0x1, -R12 ;  /* 0x000000011717b824 */ /* 0x000fe400078e0a0c */
[----:B------:R-:W-:-:S03]  /*1090*/  IMAD.HI.U32 R26, R13, R28, RZ ;  /* 0x0000001c0d1a7227 */ /* 0x000fc600078e00ff */
[----:B------:R-:W-:Y:S01]  /*10a0*/  ISETP.GT.U32.AND P3, PT, R12, R23, PT ;  /* 0x000000170c00720c */ /* 0x000fe20003f64070 */
[----:B------:R-:W-:Y:S02]  /*10b0*/  IMAD.MOV R29, RZ, RZ, -R26 ;  /* 0x000000ffff1d7224 */ /* 0x000fe400078e0a1a */
[C---:B------:R-:W-:Y:S02]  /*10c0*/  VIADD R35, R15.reuse, 0x26 ;  /* 0x000000260f237836 */ /* 0x040fe40000000000 */
[----:B------:R-:W-:Y:S01]  /*10d0*/  @!P1 IMAD.IADD R22, R22, 0x1, -R12 ;  /* 0x0000000116169824 */ /* 0x000fe200078e0a0c */
[C---:B------:R-:W-:Y:S01]  /*10e0*/  ISETP.GT.U32.AND P1, PT, R12.reuse, R25, PT ;  /* 0x000000190c00720c */ /* 0x040fe20003f24070 */
[C---:B------:R-:W-:Y:S01]  /*10f0*/  VIADD R36, R15.reuse, 0x24 ;  /* 0x000000240f247836 */ /* 0x040fe20000000000 */
[----:B------:R-:W-:Y:S01]  /*1100*/  IABS R31, R35 ;  /* 0x00000023001f7213 */ /* 0x000fe20000000000 */
[----:B------:R-:W-:Y:S02]  /*1110*/  IMAD R26, R12, R29, R28 ;  /* 0x0000001d0c1a7224 */ /* 0x000fe400078e021c */
[----:B------:R-:W-:Y:S01]  /*1120*/  @!P4 IMAD.IADD R24, R24, 0x1, -R12 ;  /* 0x000000011818c824 */ /* 0x000fe200078e0a0c */
[----:B------:R-:W-:Y:S01]  /*1130*/  IABS R32, R36 ;  /* 0x0000002400207213 */ /* 0x000fe20000000000 */
[----:B------:R-:W-:Y:S01]  /*1140*/  VIADD R37, R15, 0x22 ;  /* 0x000000220f257836 */ /* 0x000fe20000000000 */
[C---:B------:R-:W-:Y:S01]  /*1150*/  ISETP.GT.U32.AND P4, PT, R12.reuse, R26, PT ;  /* 0x0000001a0c00720c */ /* 0x040fe20003f84070 */
[----:B------:R-:W-:Y:S01]  /*1160*/  @!P0 IMAD.MOV R22, RZ, RZ, -R22 ;  /* 0x000000ffff168224 */ /* 0x000fe200078e0a16 */
[----:B------:R-:W-:Y:S01]  /*1170*/  ISETP.GT.U32.AND P0, PT, R12, R24, PT ;  /* 0x000000180c00720c */ /* 0x000fe20003f04070 */
[----:B------:R-:W-:Y:S01]  /*1180*/  IMAD.HI.U32 R28, R13, R31, RZ ;  /* 0x0000001f0d1c7227 */ /* 0x000fe200078e00ff */
[----:B------:R-:W-:-:S03]  /*1190*/  IABS R34, R37 ;  /* 0x0000002500227213 */ /* 0x000fc60000000000 */
[----:B------:R-:W-:-:S04]  /*11a0*/  IMAD.HI.U32 R29, R13, R32, RZ ;  /* 0x000000200d1d7227 */ /* 0x000fc800078e00ff */
[----:B------:R-:W-:Y:S01]  /*11b0*/  @!P3 IMAD.IADD R23, R23, 0x1, -R12 ;  /* 0x000000011717b824 */ /* 0x000fe200078e0a0c */
[----:B------:R-:W-:Y:S01]  /*11c0*/  ISETP.GE.AND P3, PT, R30, RZ, PT ;  /* 0x000000ff1e00720c */ /* 0x000fe20003f66270 */
[----:B------:R-:W-:Y:S02]  /*11d0*/  IMAD.MOV R28, RZ, RZ, -R28 ;  /* 0x000000ffff1c7224 */ /* 0x000fe400078e0a1c */
[----:B------:R-:W-:Y:S02]  /*11e0*/  @!P1 IMAD.IADD R25, R25, 0x1, -R12 ;  /* 0x0000000119199824 */ /* 0x000fe400078e0a0c */
[----:B------:R-:W-:-:S03]  /*11f0*/  IMAD.HI.U32 R30, R13, R34, RZ ;  /* 0x000000220d1e7227 */ /* 0x000fc600078e00ff */
[C---:B------:R-:W-:Y:S01]  /*1200*/  ISETP.GT.U32.AND P1, PT, R12.reuse, R25, PT ;  /* 0x000000190c00720c */ /* 0x040fe20003f24070 */
[----:B------:R-:W-:Y:S02]  /*1210*/  IMAD.MOV R33, RZ, RZ, -R29 ;  /* 0x000000ffff217224 */ /* 0x000fe400078e0a1d */
[----:B------:R-:W-:Y:S01]  /*1220*/  @!P2 IMAD.MOV R23, RZ, RZ, -R23 ;  /* 0x000000ffff17a224 */ /* 0x000fe200078e0a17 */
[----:B------:R-:W-:Y:S01]  /*1230*/  ISETP.GE.AND P2, PT, R35, RZ, PT ;  /* 0x000000ff2300720c */ /* 0x000fe20003f46270 */
[----:B------:R-:W-:Y:S02]  /*1240*/  IMAD R29, R12, R28, R31 ;  /* 0x0000001c0c1d7224 */ /* 0x000fe400078e021f */
[----:B------:R-:W-:Y:S02]  /*1250*/  IMAD.MOV R35, RZ, RZ, -R30 ;  /* 0x000000ffff237224 */ /* 0x000fe400078e0a1e */
[----:B------:R-:W-:Y:S02]  /*1260*/  @!P4 IMAD.IADD R26, R26, 0x1, -R12 ;  /* 0x000000011a1ac824 */ /* 0x000fe400078e0a0c */
[----:B------:R-:W-:-:S02]  /*1270*/  VIADD R30, R15, 0x20 ;  /* 0x000000200f1e7836 */ /* 0x000fc40000000000 */
[----:B------:R-:W-:Y:S01]  /*1280*/  @!P0 IMAD.IADD R24, R24, 0x1, -R12 ;  /* 0x0000000118188824 */ /* 0x000fe200078e0a0c */
[C---:B------:R-:W-:Y:S01]  /*1290*/  ISETP.GT.U32.AND P0, PT, R12.reuse, R29, PT ;  /* 0x0000001d0c00720c */ /* 0x040fe20003f04070 */
[C---:B------:R-:W-:Y:S01]  /*12a0*/  IMAD R31, R12.reuse, R33, R32 ;  /* 0x000000210c1f7224 */ /* 0x040fe200078e0220 */
[C---:B------:R-:W-:Y:S01]  /*12b0*/  ISETP.GT.U32.AND P4, PT, R12.reuse, R26, PT ;  /* 0x0000001a0c00720c */ /* 0x040fe20003f84070 */
[C---:B------:R-:W-:Y:S01]  /*12c0*/  IMAD R33, R12.reuse, R35, R34 ;  /* 0x000000230c217224 */ /* 0x040fe200078e0222 */
[----:B------:R-:W-:Y:S01]  /*12d0*/  IABS R35, R30 ;  /* 0x0000001e00237213 */ /* 0x000fe20000000000 */
[----:B------:R-:W-:Y:S01]  /*12e0*/  @!P1 IMAD.IADD R25, R25, 0x1, -R12 ;  /* 0x0000000119199824 */ /* 0x000fe200078e0a0c */
[----:B------:R-:W-:Y:S01]  /*12f0*/  ISETP.GT.U32.AND P1, PT, R12, R31, PT ;  /* 0x0000001f0c00720c */ /* 0x000fe20003f24070 */
[----:B------:R-:W-:Y:S02]  /*1300*/  VIADD R32, R15, 0x1e ;  /* 0x0000001e0f207836 */ /* 0x000fe40000000000 */
[----:B------:R-:W-:-:S04]  /*1310*/  IMAD.HI.U32 R28, R13, R35, RZ ;  /* 0x000000230d1c7227 */ /* 0x000fc800078e00ff */
[----:B------:R-:W-:Y:S02]  /*1320*/  IMAD.MOV R28, RZ, RZ, -R28 ;  /* 0x000000ffff1c7224 */ /* 0x000fe400078e0a1c */
[--C-:B------:R-:W-:Y:S02]  /*1330*/  @!P0 IMAD.IADD R29, R29, 0x1, -R12.reuse ;  /* 0x000000011d1d8824 */ /* 0x100fe400078e0a0c */
[----:B------:R-:W-:Y:S01]  /*1340*/  @!P5 IMAD.MOV R25, RZ, RZ, -R25 ;  /* 0x000000ffff19d224 */ /* 0x000fe200078e0a19 */
[----:B------:R-:W-:Y:S01]  /*1350*/  ISETP.GT.U32.AND P5, PT, R12, R33, PT ;  /* 0x000000210c00720c */ /* 0x000fe20003fa4070 */
[----:B------:R-:W-:Y:S01]  /*1360*/  @!P4 IMAD.IADD R26, R26, 0x1, -R12 ;  /* 0x000000011a1ac824 */ /* 0x000fe200078e0a0c */
[C---:B------:R-:W-:Y:S01]  /*1370*/  ISETP.GT.U32.AND P0, PT, R12.reuse, R29, PT ;  /* 0x0000001d0c00720c */ /* 0x040fe20003f04070 */
[C---:B------:R-:W-:Y:S01]  /*1380*/  IMAD R35, R12.reuse, R28, R35 ;  /* 0x0000001c0c237224 */ /* 0x040fe200078e0223 */
[----:B------:R-:W-:Y:S01]  /*1390*/  ISETP.GE.AND P4, PT, R37, RZ, PT ;  /* 0x000000ff2500720c */ /* 0x000fe20003f86270 */
[----:B------:R-:W-:Y:S01]  /*13a0*/  @!P3 IMAD.MOV R26, RZ, RZ, -R26 ;  /* 0x000000ffff1ab224 */ /* 0x000fe200078e0a1a */
[----:B------:R-:W-:Y:S01]  /*13b0*/  IABS R37, R32 ;  /* 0x0000002000257213 */ /* 0x000fe20000000000 */
[----:B------:R-:W-:Y:S01]  /*13c0*/  VIADD R34, R15, 0x1c ;  /* 0x0000001c0f227836 */ /* 0x000fe20000000000 */
[----:B------:R-:W-:Y:S01]  /*13d0*/  ISETP.GT.U32.AND P3, PT, R12, R35, PT ;  /* 0x000000230c00720c */ /* 0x000fe20003f64070 */
[----:B------:R-:W-:-:S02]  /*13e0*/  @!P1 IMAD.IADD R31, R31, 0x1, -R12 ;  /* 0x000000011f1f9824 */ /* 0x000fc400078e0a0c */
[----:B------:R-:W-:Y:S01]  /*13f0*/  IMAD.HI.U32 R28, R13, R37, RZ ;  /* 0x000000250d1c7227 */ /* 0x000fe200078e00ff */
[----:B------:R-:W-:Y:S02]  /*1400*/  IABS R39, R34 ;  /* 0x0000002200277213 */ /* 0x000fe40000000000 */
[----:B------:R-:W-:Y:S01]  /*1410*/  ISETP.GT.U32.AND P1, PT, R12, R31, PT ;  /* 0x0000001f0c00720c */ /* 0x000fe20003f24070 */
[--C-:B------:R-:W-:Y:S02]  /*1420*/  @!P5 IMAD.IADD R33, R33, 0x1, -R12.reuse ;  /* 0x000000012121d824 */ /* 0x100fe400078e0a0c */
[----:B------:R-:W-:Y:S01]  /*1430*/  @!P0 IMAD.IADD R29, R29, 0x1, -R12 ;  /* 0x000000011d1d8824 */ /* 0x000fe200078e0a0c */
[----:B------:R-:W-:Y:S01]  /*1440*/  ISETP.GE.AND P0, PT, R30, RZ, PT ;  /* 0x000000ff1e00720c */ /* 0x000fe20003f06270 */
[----:B------:R-:W-:Y:S01]  /*1450*/  @!P6 IMAD.MOV R24, RZ, RZ, -R24 ;  /* 0x000000ffff18e224 */ /* 0x000fe200078e0a18 */
[----:B------:R-:W-:Y:S01]  /*1460*/  ISETP.GE.AND P6, PT, R36, RZ, PT ;  /* 0x000000ff2400720c */ /* 0x000fe20003fc6270 */
[----:B------:R-:W-:Y:S01]  /*1470*/  IMAD.MOV R30, RZ, RZ, -R28 ;  /* 0x000000ffff1e7224 */ /* 0x000fe200078e0a1c */
[----:B------:R-:W-:Y:S01]  /*1480*/  ISETP.GT.U32.AND P5, PT, R12, R33, PT ;  /* 0x000000210c00720c */ /* 0x000fe20003fa4070 */
[----:B------:R-:W-:-:S02]  /*1490*/  VIADD R36, R15, 0x1a ;  /* 0x0000001a0f247836 */ /* 0x000fc40000000000 */
[----:B------:R-:W-:-:S03]  /*14a0*/  IMAD.HI.U32 R28, R13, R39, RZ ;  /* 0x000000270d1c7227 */ /* 0x000fc600078e00ff */
[----:B------:R-:W-:Y:S01]  /*14b0*/  IABS R41, R36 ;  /* 0x0000002400297213 */ /* 0x000fe20000000000 */
[----:B------:R-:W-:Y:S02]  /*14c0*/  @!P3 IMAD.IADD R35, R35, 0x1, -R12 ;  /* 0x000000012323b824 */ /* 0x000fe400078e0a0c */
[----:B------:R-:W-:Y:S02]  /*14d0*/  IMAD.MOV R28, RZ, RZ, -R28 ;  /* 0x000000ffff1c7224 */ /* 0x000fe400078e0a1c */
[----:B------:R-:W-:Y:S01]  /*14e0*/  @!P1 IMAD.IADD R31, R31, 0x1, -R12 ;  /* 0x000000011f1f9824 */ /* 0x000fe200078e0a0c */
[C---:B------:R-:W-:Y:S01]  /*14f0*/  ISETP.GT.U32.AND P3, PT, R12.reuse, R35, PT ;  /* 0x000000230c00720c */ /* 0x040fe20003f64070 */
[----:B------:R-:W-:Y:S01]  /*1500*/  IMAD R37, R12, R30, R37 ;  /* 0x0000001e0c257224 */ /* 0x000fe200078e0225 */
[----:B------:R-:W-:Y:S01]  /*1510*/  ISETP.GE.AND P1, PT, R32, RZ, PT ;  /* 0x000000ff2000720c */ /* 0x000fe20003f26270 */
[----:B------:R-:W-:Y:S02]  /*1520*/  IMAD R39, R12, R28, R39 ;  /* 0x0000001c0c277224 */ /* 0x000fe400078e0227 */
[----:B------:R-:W-:-:S04]  /*1530*/  IMAD.HI.U32 R28, R13, R41, RZ ;  /* 0x000000290d1c7227 */ /* 0x000fc800078e00ff */
[----:B------:R-:W-:Y:S01]  /*1540*/  @!P5 IMAD.IADD R33, R33, 0x1, -R12 ;  /* 0x000000012121d824 */ /* 0x000fe200078e0a0c */
[C---:B------:R-:W-:Y:S01]  /*1550*/  ISETP.GT.U32.AND P5, PT, R12.reuse, R37, PT ;  /* 0x000000250c00720c */ /* 0x040fe20003fa4070 */
[----:B------:R-:W-:Y:S01]  /*1560*/  @!P6 IMAD.MOV R31, RZ, RZ, -R31 ;  /* 0x000000ffff1fe224 */ /* 0x000fe200078e0a1f */
[C---:B------:R-:W-:Y:S01]  /*1570*/  ISETP.GT.U32.AND P6, PT, R12.reuse, R39, PT ;  /* 0x000000270c00720c */ /* 0x040fe20003fc4070 */
[----:B------:R-:W-:Y:S02]  /*1580*/  IMAD.MOV R28, RZ, RZ, -R28 ;  /* 0x000000ffff1c7224 */ /* 0x000fe400078e0a1c */
[----:B------:R-:W-:Y:S02]  /*1590*/  @!P3 IMAD.IADD R35, R35, 0x1, -R12 ;  /* 0x000000012323b824 */ /* 0x000fe400078e0a0c */
[----:B------:R-:W-:Y:S02]  /*15a0*/  IMAD R41, R12, R28, R41 ;  /* 0x0000001c0c297224 */ /* 0x000fe400078e0229 */
[----:B------:R-:W-:-:S02]  /*15b0*/  VIADD R30, R15, 0x18 ;  /* 0x000000180f1e7836 */ /* 0x000fc40000000000 */
[----:B------:R-:W-:Y:S01]  /*15c0*/  @!P0 IMAD.MOV R35, RZ, RZ, -R35 ;  /* 0x000000ffff238224 */ /* 0x000fe200078e0a23 */
[----:B------:R-:W-:Y:S01]  /*15d0*/  ISETP.GT.U32.AND P0, PT, R12, R41, PT ;  /* 0x000000290c00720c */ /* 0x000fe20003f04070 */
[--C-:B------:R-:W-:Y:S01]  /*15e0*/  @!P5 IMAD.IADD R37, R37, 0x1, -R12.reuse ;  /* 0x000000012525d824 */ /* 0x100fe200078e0a0c */
[----:B------:R-:W-:Y:S01]  /*15f0*/  IABS R43, R30 ;  /* 0x0000001e002b7213 */ /* 0x000fe20000000000 */
[----:B------:R-:W-:Y:S01]  /*1600*/  @!P6 IMAD.IADD R39, R39, 0x1, -R12 ;  /* 0x000000012727e824 */ /* 0x000fe200078e0a0c */
[----:B------:R-:W-:Y:S01]  /*1610*/  ISETP.GE.AND P3, PT, R30, RZ, PT ;  /* 0x000000ff1e00720c */ /* 0x000fe20003f66270 */
[----:B------:R-:W-:Y:S01]  /*1620*/  VIADD R30, R15, 0x16 ;  /* 0x000000160f1e7836 */ /* 0x000fe20000000000 */
[C---:B------:R-:W-:Y:S01]  /*1630*/  ISETP.GT.U32.AND P5, PT, R12.reuse, R37, PT ;  /* 0x000000250c00720c */ /* 0x040fe20003fa4070 */
[----:B------:R-:W-:Y:S01]  /*1640*/  IMAD.HI.U32 R28, R13, R43, RZ ;  /* 0x0000002b0d1c7227 */ /* 0x000fe200078e00ff */
[----:B------:R-:W-:Y:S02]  /*1650*/  ISETP.GT.U32.AND P6, PT, R12, R39, PT ;  /* 0x000000270c00720c */ /* 0x000fe40003fc4070 */
[----:B------:R-:W-:Y:S01]  /*1660*/  IABS R45, R30 ;  /* 0x0000001e002d7213 */ /* 0x000fe20000000000 */
[----:B------:R-:W-:Y:S01]  /*1670*/  @!P2 IMAD.MOV R29, RZ, RZ, -R29 ;  /* 0x000000ffff1da224 */ /* 0x000fe200078e0a1d */
[----:B------:R-:W-:Y:S01]  /*1680*/  ISETP.GE.AND P2, PT, R34, RZ, PT ;  /* 0x000000ff2200720c */ /* 0x000fe20003f46270 */
[----:B------:R-:W-:-:S02]  /*1690*/  VIADD R34, R15, 0x14 ;  /* 0x000000140f227836 */ /* 0x000fc40000000000 */
[----:B------:R-:W-:Y:S02]  /*16a0*/  IMAD.MOV R28, RZ, RZ, -R28 ;  /* 0x000000ffff1c7224 */ /* 0x000fe400078e0a1c */
[----:B------:R-:W-:Y:S01]  /*16b0*/  @!P0 IMAD.IADD R41, R41, 0x1, -R12 ;  /* 0x0000000129298824 */ /* 0x000fe200078e0a0c */
[----:B------:R-:W-:Y:S01]  /*16c0*/  IABS R47, R34 ;  /* 0x00000022002f7213 */ /* 0x000fe20000000000 */
[C---:B------:R-:W-:Y:S02]  /*16d0*/  IMAD R43, R12.reuse, R28, R43 ;  /* 0x0000001c0c2b7224 */ /* 0x040fe400078e022b */
[----:B------:R-:W-:Y:S01]  /*16e0*/  IMAD.HI.U32 R28, R13, R45, RZ ;  /* 0x0000002d0d1c7227 */ /* 0x000fe200078e00ff */
[----:B------:R-:W-:-:S03]  /*16f0*/  ISETP.GT.U32.AND P0, PT, R12, R41, PT ;  /* 0x000000290c00720c */ /* 0x000fc60003f04070 */
[----:B------:R-:W-:Y:S01]  /*1700*/  @!P4 IMAD.MOV R33, RZ, RZ, -R33 ;  /* 0x000000ffff21c224 */ /* 0x000fe200078e0a21 */
[----:B------:R-:W-:Y:S01]  /*1710*/  ISETP.GE.AND P4, PT, R36, RZ, PT ;  /* 0x000000ff2400720c */ /* 0x000fe20003f86270 */
[--C-:B------:R-:W-:Y:S01]  /*1720*/  @!P5 IMAD.IADD R37, R37, 0x1, -R12.reuse ;  /* 0x000000012525d824 */ /* 0x100fe200078e0a0c */
[----:B------:R-:W-:Y:S01]  /*1730*/  ISETP.GE.AND P5, PT, R30, RZ, PT ;  /* 0x000000ff1e00720c */ /* 0x000fe20003fa6270 */
[----:B------:R-:W-:Y:S01]  /*1740*/  @!P6 IMAD.IADD R39, R39, 0x1, -R12 ;  /* 0x000000012727e824 */ /* 0x000fe200078e0a0c */
[----:B------:R-:W-:Y:S01]  /*1750*/  ISETP.GT.U32.AND P6, PT, R12, R43, PT ;  /* 0x0000002b0c00720c */ /* 0x000fe20003fc4070 */
[----:B------:R-:W-:-:S04]  /*1760*/  IMAD.HI.U32 R30, R13, R47, RZ ;  /* 0x0000002f0d1e7227 */ /* 0x000fc800078e00ff */
[----:B------:R-:W-:Y:S02]  /*1770*/  IMAD.MOV R28, RZ, RZ, -R28 ;  /* 0x000000ffff1c7224 */ /* 0x000fe400078e0a1c */
[----:B------:R-:W-:Y:S02]  /*1780*/  IMAD.MOV R30, RZ, RZ, -R30 ;  /* 0x000000ffff1e7224 */ /* 0x000fe400078e0a1e */
[C---:B------:R-:W-:Y:S02]  /*1790*/  IMAD R45, R12.reuse, R28, R45 ;  /* 0x0000001c0c2d7224 */ /* 0x040fe400078e022d */
[C---:B------:R-:W-:Y:S02]  /*17a0*/  IMAD R47, R12.reuse, R30, R47 ;  /* 0x0000001e0c2f7224 */ /* 0x040fe400078e022f */
[--C-:B------:R-:W-:Y:S01]  /*17b0*/  @!P0 IMAD.IADD R41, R41, 0x1, -R12.reuse ;  /* 0x0000000129298824 */ /* 0x100fe200078e0a0c */
[----:B------:R-:W-:Y:S01]  /*17c0*/  ISETP.GT.U32.AND P0, PT, R12, R45, PT ;  /* 0x0000002d0c00720c */ /* 0x000fe20003f04070 */
[----:B------:R-:W-:-:S02]  /*17d0*/  @!P6 IMAD.IADD R43, R43, 0x1, -R12 ;  /* 0x000000012b2be824 */ /* 0x000fc400078e0a0c */
[----:B------:R-:W-:Y:S01]  /*17e0*/  @!P4 IMAD.MOV R41, RZ, RZ, -R41 ;  /* 0x000000ffff29c224 */ /* 0x000fe200078e0a29 */
[C---:B------:R-:W-:Y:S01]  /*17f0*/  ISETP.GT.U32.AND P4, PT, R12.reuse, R47, PT ;  /* 0x0000002f0c00720c */ /* 0x040fe20003f84070 */
[C---:B------:R-:W-:Y:S01]  /*1800*/  VIADD R36, R15.reuse, 0x12 ;  /* 0x000000120f247836 */ /* 0x040fe20000000000 */
[----:B------:R-:W-:Y:S01]  /*1810*/  ISETP.GT.U32.AND P6, PT, R12, R43, PT ;  /* 0x0000002b0c00720c */ /* 0x000fe20003fc4070 */
[C---:B------:R-:W-:Y:S02]  /*1820*/  VIADD R28, R15.reuse, 0x10 ;  /* 0x000000100f1c7836 */ /* 0x040fe40000000000 */
[----:B------:R-:W-:Y:S01]  /*1830*/  @!P2 IMAD.MOV R39, RZ, RZ, -R39 ;  /* 0x000000ffff27a224 */ /* 0x000fe200078e0a27 */
[----:B------:R-:W-:Y:S01]  /*1840*/  IABS R49, R36 ;  /* 0x0000002400317213 */ /* 0x000fe20000000000 */
[----:B------:R-:W-:Y:S01]  /*1850*/  VIADD R38, R15, 0xe ;  /* 0x0000000e0f267836 */ /* 0x000fe20000000000 */
[----:B------:R-:W-:Y:S01]  /*1860*/  IABS R51, R28 ;  /* 0x0000001c00337213 */ /* 0x000fe20000000000 */
[----:B------:R-:W-:Y:S01]  /*1870*/  @!P0 IMAD.IADD R45, R45, 0x1, -R12 ;  /* 0x000000012d2d8824 */ /* 0x000fe200078e0a0c */
[----:B------:R-:W-:Y:S01]  /*1880*/  ISETP.GE.AND P2, PT, R36, RZ, PT ;  /* 0x000000ff2400720c */ /* 0x000fe20003f46270 */
[----:B------:R-:W-:Y:S01]  /*1890*/  IMAD.HI.U32 R32, R13, R49, RZ ;  /* 0x000000310d207227 */ /* 0x000fe200078e00ff */
[----:B------:R-:W-:-:S02]  /*18a0*/  IABS R53, R38 ;  /* 0x0000002600357213 */ /* 0x000fc40000000000 */
[----:B------:R-:W-:Y:S01]  /*18b0*/  ISETP.GT.U32.AND P0, PT, R12, R45, PT ;  /* 0x0000002d0c00720c */ /* 0x000fe20003f04070 */
[--C-:B------:R-:W-:Y:S02]  /*18c0*/  @!P4 IMAD.IADD R47, R47, 0x1, -R12.reuse ;  /* 0x000000012f2fc824 */ /* 0x100fe400078e0a0c */
[----:B------:R-:W-:Y:S01]  /*18d0*/  @!P6 IMAD.IADD R43, R43, 0x1, -R12 ;  /* 0x000000012b2be824 */ /* 0x000fe200078e0a0c */
[----:B------:R-:W-:Y:S01]  /*18e0*/  ISETP.GE.AND P6, PT, R28, RZ, PT ;  /* 0x000000ff1c00720c */ /* 0x000fe20003fc6270 */
[----:B------:R-:W-:Y:S01]  /*18f0*/  IMAD.MOV R32, RZ, RZ, -R32 ;  /* 0x000000ffff207224 */ /* 0x000fe200078e0a20 */
[----:B------:R-:W-:Y:S01]  /*1900*/  ISETP.GT.U32.AND P4, PT, R12, R47, PT ;  /* 0x0000002f0c00720c */ /* 0x000fe20003f84070 */
[----:B------:R-:W-:-:S04]  /*1910*/  IMAD.HI.U32 R28, R13, R51, RZ ;  /* 0x000000330d1c7227 */ /* 0x000fc800078e00ff */
[C---:B------:R-:W-:Y:S02]  /*1920*/  IMAD R49, R12.reuse, R32, R49 ;  /* 0x000000200c317224 */ /* 0x040fe400078e0231 */
[----:B------:R-:W-:Y:S02]  /*1930*/  IMAD.MOV R36, RZ, RZ, -R28 ;  /* 0x000000ffff247224 */ /* 0x000fe400078e0a1c */
[--C-:B------:R-:W-:Y:S01]  /*1940*/  @!P0 IMAD.IADD R45, R45, 0x1, -R12.reuse ;  /* 0x000000012d2d8824 */ /* 0x100fe200078e0a0c */
[C---:B------:R-:W-:Y:S01]  /*1950*/  ISETP.GT.U32.AND P0, PT, R12.reuse, R49, PT ;  /* 0x000000310c00720c */ /* 0x040fe20003f04070 */
[C---:B------:R-:W-:Y:S02]  /*1960*/  IMAD R51, R12.reuse, R36, R51 ;  /* 0x000000240c337224 */ /* 0x040fe400078e0233 */
[----:B------:R-:W-:Y:S02]  /*1970*/  @!P4 IMAD.IADD R47, R47, 0x1, -R12 ;  /* 0x000000012f2fc824 */ /* 0x000fe400078e0a0c */
[C---:B------:R-:W-:Y:S01]  /*1980*/  VIADD R40, R15.reuse, 0xc ;  /* 0x0000000c0f287836 */ /* 0x040fe20000000000 */
[----:B------:R-:W-:Y:S01]  /*1990*/  ISETP.GT.U32.AND P4, PT, R12, R51, PT ;  /* 0x000000330c00720c */ /* 0x000fe20003f84070 */
[----:B------:R-:W-:-:S02]  /*19a0*/  VIADD R42, R15, 0xa ;  /* 0x0000000a0f2a7836 */ /* 0x000fc40000000000 */
[----:B------:R-:W-:Y:S01]  /*19b0*/  VIADD R44, R15, 0x8 ;  /* 0x000000080f2c7836 */ /* 0x000fe20000000000 */
[----:B------:R-:W-:Y:S01]  /*19c0*/  IABS R55, R40 ;  /* 0x0000002800377213 */ /* 0x000fe20000000000 */
[----:B------:R-:W-:Y:S01]  /*19d0*/  IMAD.HI.U32 R30, R13, R53, RZ ;  /* 0x000000350d1e7227 */ /* 0x000fe200078e00ff */
[----:B------:R-:W-:Y:S02]  /*19e0*/  IABS R57, R42 ;  /* 0x0000002a00397213 */ /* 0x000fe40000000000 */
[----:B------:R-:W-:Y:S01]  /*19f0*/  IABS R59, R44 ;  /* 0x0000002c003b7213 */ /* 0x000fe20000000000 */
[--C-:B------:R-:W-:Y:S01]  /*1a00*/  @!P0 IMAD.IADD R49, R49, 0x1, -R12.reuse ;  /* 0x0000000131318824 */ /* 0x100fe200078e0a0c */
[----:B------:R-:W-:Y:S01]  /*1a10*/  ISETP.GE.AND P0, PT, R15, RZ, PT ;  /* 0x000000ff0f00720c */ /* 0x000fe20003f06270 */
[----:B------:R-:W-:Y:S01]  /*1a20*/  @!P1 IMAD.MOV R37, RZ, RZ, -R37 ;  /* 0x000000ffff259224 */ /* 0x000fe200078e0a25 */
[----:B------:R-:W-:Y:S01]  /*1a30*/  ISETP.GE.AND P1, PT, R34, RZ, PT ;  /* 0x000000ff2200720c */ /* 0x000fe20003f26270 */
[----:B------:R-:W-:-:S02]  /*1a40*/  @!P4 IMAD.IADD R51, R51, 0x1, -R12 ;  /* 0x000000013333c824 */ /* 0x000fc400078e0a0c */
[----:B------:R-:W-:Y:S01]  /*1a50*/  @!P3 IMAD.MOV R43, RZ, RZ, -R43 ;  /* 0x000000ffff2bb224 */ /* 0x000fe200078e0a2b */
[C---:B------:R-:W-:Y:S01]  /*1a60*/  ISETP.GT.U32.AND P3, PT, R12.reuse, R49, PT ;  /* 0x000000310c00720c */ /* 0x040fe20003f64070 */
[----:B------:R-:W-:Y:S01]  /*1a70*/  IMAD.HI.U32 R32, R13, R55, RZ ;  /* 0x000000370d207227 */ /* 0x000fe200078e00ff */
[----:B------:R-:W-:-:S03]  /*1a80*/  ISETP.GT.U32.AND P4, PT, R12, R51, PT ;  /* 0x000000330c00720c */ /* 0x000fc60003f84070 */
[----:B------:R-:W-:-:S04]  /*1a90*/  IMAD.HI.U32 R28, R13, R57, RZ ;  /* 0x000000390d1c7227 */ /* 0x000fc800078e00ff */
[----:B------:R-:W-:Y:S02]  /*1aa0*/  IMAD.MOV R30, RZ, RZ, -R30 ;  /* 0x000000ffff1e7224 */ /* 0x000fe400078e0a1e */
[----:B------:R-:W-:-:S04]  /*1ab0*/  IMAD.HI.U32 R34, R13, R59, RZ ;  /* 0x0000003b0d227227 */ /* 0x000fc800078e00ff */
[----:B------:R-:W-:Y:S02]  /*1ac0*/  IMAD.MOV R32, RZ, RZ, -R32 ;  /* 0x000000ffff207224 */ /* 0x000fe400078e0a20 */
[----:B------:R-:W-:Y:S02]  /*1ad0*/  IMAD.MOV R28, RZ, RZ, -R28 ;  /* 0x000000ffff1c7224 */ /* 0x000fe400078e0a1c */
[C---:B------:R-:W-:Y:S02]  /*1ae0*/  IMAD R53, R12.reuse, R30, R53 ;  /* 0x0000001e0c357224 */ /* 0x040fe400078e0235 */
[----:B------:R-:W-:Y:S02]  /*1af0*/  IMAD.MOV R34, RZ, RZ, -R34 ;  /* 0x000000ffff227224 */ /* 0x000fe400078e0a22 */
[C---:B------:R-:W-:Y:S02]  /*1b00*/  IMAD R55, R12.reuse, R32, R55 ;  /* 0x000000200c377224 */ /* 0x040fe400078e0237 */
[----:B------:R-:W-:-:S02]  /*1b10*/  IMAD R57, R12, R28, R57 ;  /* 0x0000001c0c397224 */ /* 0x000fc400078e0239 */
[----:B------:R-:W-:Y:S01]  /*1b20*/  @!P5 IMAD.MOV R45, RZ, RZ, -R45 ;  /* 0x000000ffff2dd224 */ /* 0x000fe200078e0a2d */
[C---:B------:R-:W-:Y:S01]  /*1b30*/  ISETP.GT.U32.AND P5, PT, R12.reuse, R53, PT ;  /* 0x000000350c00720c */ /* 0x040fe20003fa4070 */
[C---:B------:R-:W-:Y:S02]  /*1b40*/  IMAD R59, R12.reuse, R34, R59 ;  /* 0x000000220c3b7224 */ /* 0x040fe400078e023b */
[----:B------:R-:W-:Y:S01]  /*1b50*/  @!P1 IMAD.MOV R47, RZ, RZ, -R47 ;  /* 0x000000ffff2f9224 */ /* 0x000fe200078e0a2f */
[C---:B------:R-:W-:Y:S01]  /*1b60*/  ISETP.GT.U32.AND P1, PT, R12.reuse, R55, PT ;  /* 0x000000370c00720c */ /* 0x040fe20003f24070 */
[--C-:B------:R-:W-:Y:S01]  /*1b70*/  @!P3 IMAD.IADD R49, R49, 0x1, -R12.reuse ;  /* 0x000000013131b824 */ /* 0x100fe200078e0a0c */
[C---:B------:R-:W-:Y:S01]  /*1b80*/  ISETP.GT.U32.AND P3, PT, R12.reuse, R57, PT ;  /* 0x000000390c00720c */ /* 0x040fe20003f64070 */
[----:B------:R-:W-:Y:S02]  /*1b90*/  VIADD R30, R15, 0x6 ;  /* 0x000000060f1e7836 */ /* 0x000fe40000000000 */
[----:B------:R-:W-:Y:S01]  /*1ba0*/  @!P4 IMAD.IADD R51, R51, 0x1, -R12 ;  /* 0x000000013333c824 */ /* 0x000fe200078e0a0c */
[----:B------:R-:W-:Y:S01]  /*1bb0*/  ISETP.GT.U32.AND P4, PT, R12, R59, PT ;  /* 0x0000003b0c00720c */ /* 0x000fe20003f84070 */
[C---:B------:R-:W-:Y:S01]  /*1bc0*/  VIADD R32, R15.reuse, 0x4 ;  /* 0x000000040f207836 */ /* 0x040fe20000000000 */
[----:B------:R-:W-:Y:S01]  /*1bd0*/  IABS R61, R30 ;  /* 0x0000001e003d7213 */ /* 0x000fe20000000000 */
[----:B------:R-:W-:-:S02]  /*1be0*/  VIADD R34, R15, 0x2 ;  /* 0x000000020f227836 */ /* 0x000fc40000000000 */
[--C-:B------:R-:W-:Y:S01]  /*1bf0*/  @!P5 IMAD.IADD R53, R53, 0x1, -R12.reuse ;  /* 0x000000013535d824 */ /* 0x100fe200078e0a0c */
[----:B------:R-:W-:Y:S01]  /*1c00*/  IABS R63, R32 ;  /* 0x00000020003f7213 */ /* 0x000fe20000000000 */
[----:B------:R-:W-:Y:S01]  /*1c10*/  IMAD.HI.U32 R15, R13, R61, RZ ;  /* 0x0000003d0d0f7227 */ /* 0x000fe200078e00ff */
[----:B------:R-:W-:Y:S02]  /*1c20*/  IABS R65, R34 ;  /* 0x0000002200417213 */ /* 0x000fe40000000000 */
[----:B------:R-:W-:Y:S01]  /*1c30*/  ISETP.GE.AND P5, PT, R38, RZ, PT ;  /* 0x000000ff2600720c */ /* 0x000fe20003fa6270 */
[--C-:B------:R-:W-:Y:S01]  /*1c40*/  @!P1 IMAD.IADD R55, R55, 0x1, -R12.reuse ;  /* 0x0000000137379824 */ /* 0x100fe200078e0a0c */
[C---:B------:R-:W-:Y:S01]  /*1c50*/  ISETP.GT.U32.AND P1, PT, R12.reuse, R53, PT ;  /* 0x000000350c00720c */ /* 0x040fe20003f24070 */
[--C-:B------:R-:W-:Y:S02]  /*1c60*/  @!P3 IMAD.IADD R57, R57, 0x1, -R12.reuse ;  /* 0x000000013939b824 */ /* 0x100fe400078e0a0c */
[----:B------:R-:W-:Y:S01]  /*1c70*/  IMAD.MOV R15, RZ, RZ, -R15 ;  /* 0x000000ffff0f7224 */ /* 0x000fe200078e0a0f */
[C---:B------:R-:W-:Y:S01]  /*1c80*/  ISETP.GT.U32.AND P3, PT, R12.reuse, R55, PT ;  /* 0x000000370c00720c */ /* 0x040fe20003f64070 */
[----:B------:R-:W-:Y:S01]  /*1c90*/  @!P4 IMAD.IADD R59, R59, 0x1, -R12 ;  /* 0x000000013b3bc824 */ /* 0x000fe200078e0a0c */
[C---:B------:R-:W-:Y:S01]  /*1ca0*/  ISETP.GT.U32.AND P4, PT, R12.reuse, R57, PT ;  /* 0x000000390c00720c */ /* 0x040fe20003f84070 */
[----:B------:R-:W-:-:S02]  /*1cb0*/  IMAD R61, R12, R15, R61 ;  /* 0x0000000f0c3d7224 */ /* 0x000fc400078e023d */
[----:B------:R-:W-:-:S04]  /*1cc0*/  IMAD.HI.U32 R28, R13, R67, RZ ;  /* 0x000000430d1c7227 */ /* 0x000fc800078e00ff */
[----:B------:R-:W-:-:S04]  /*1cd0*/  IMAD.HI.U32 R15, R13, R63, RZ ;  /* 0x0000003f0d0f7227 */ /* 0x000fc800078e00ff */
[----:B------:R-:W-:Y:S01]  /*1ce0*/  @!P2 IMAD.MOV R49, RZ, RZ, -R49 ;  /* 0x000000ffff31a224 */ /* 0x000fe200078e0a31 */
[----:B------:R-:W-:Y:S01]  /*1cf0*/  ISETP.GT.U32.AND P2, PT, R12, R59, PT ;  /* 0x0000003b0c00720c */ /* 0x000fe20003f44070 */
[----:B------:R-:W-:Y:S02]  /*1d00*/  IMAD.MOV R28, RZ, RZ, -R28 ;  /* 0x000000ffff1c7224 */ /* 0x000fe400078e0a1c */
[----:B------:R-:W-:-:S04]  /*1d10*/  IMAD.HI.U32 R13, R13, R65, RZ ;  /* 0x000000410d0d7227 */ /* 0x000fc800078e00ff */
[----:B------:R-:W-:Y:S02]  /*1d20*/  IMAD.MOV R15, RZ, RZ, -R15 ;  /* 0x000000ffff0f7224 */ /* 0x000fe400078e0a0f */
[C---:B------:R-:W-:Y:S01]  /*1d30*/  IMAD R67, R12.reuse, R28, R67 ;  /* 0x0000001c0c437224 */ /* 0x040fe200078e0243 */
[----:B------:R-:W-:Y:S01]  /*1d40*/  SHF.R.S32.HI R28, RZ, 0x1, R114 ;  /* 0x00000001ff1c7819 */ /* 0x000fe20000011472 */
[----:B------:R-:W-:Y:S02]  /*1d50*/  IMAD.MOV R13, RZ, RZ, -R13 ;  /* 0x000000ffff0d7224 */ /* 0x000fe400078e0a0d */
[----:B------:R-:W-:Y:S01]  /*1d60*/  @!P1 IMAD.IADD R53, R53, 0x1, -R12 ;  /* 0x0000000135359824 */ /* 0x000fe200078e0a0c */
[C---:B------:R-:W-:Y:S01]  /*1d70*/  ISETP.GT.U32.AND P1, PT, R12.reuse, R61, PT ;  /* 0x0000003d0c00720c */ /* 0x040fe20003f24070 */
[C---:B------:R-:W-:Y:S01]  /*1d80*/  IMAD R63, R12.reuse, R15, R63 ;  /* 0x0000000f0c3f7224 */ /* 0x040fe200078e023f */
[----:B------:R-:W-:Y:S01]  /*1d90*/  SHF.R.U32.HI R15, RZ, 0x2, R114 ;  /* 0x00000002ff0f7819 */ /* 0x000fe20000011672 */
[----:B------:R-:W-:Y:S01]  /*1da0*/  IMAD R65, R12, R13, R65 ;  /* 0x0000000d0c417224 */ /* 0x000fe200078e0241 */
[----:B------:R-:W-:Y:S01]  /*1db0*/  SGXT R28, R28, 0x1 ;  /* 0x000000011c1c781a */ /* 0x000fe20000000200 */
[--C-:B------:R-:W-:Y:S01]  /*1dc0*/  @!P3 IMAD.IADD R55, R55, 0x1, -R12.reuse ;  /* 0x000000013737b824 */ /* 0x100fe200078e0a0c */
[C---:B------:R-:W-:Y:S01]  /*1dd0*/  ISETP.GT.U32.AND P3, PT, R12.reuse, R67, PT ;  /* 0x000000430c00720c */ /* 0x040fe20003f64070 */
[--C-:B------:R-:W-:Y:S01]  /*1de0*/  @!P4 IMAD.IADD R57, R57, 0x1, -R12.reuse ;  /* 0x000000013939c824 */ /* 0x100fe200078e0a0c */
[C---:B------:R-:W-:Y:S01]  /*1df0*/  ISETP.GT.U32.AND P4, PT, R12.reuse, R63, PT ;  /* 0x0000003f0c00720c */ /* 0x040fe20003f84070 */
[--C-:B------:R-:W-:Y:S01]  /*1e00*/  @!P2 IMAD.IADD R59, R59, 0x1, -R12.reuse ;  /* 0x000000013b3ba824 */ /* 0x100fe200078e0a0c */
[----:B------:R-:W-:Y:S01]  /*1e10*/  ISETP.GT.U32.AND P2, PT, R12, R65, PT ;  /* 0x000000410c00720c */ /* 0x000fe20003f44070 */
[----:B------:R-:W-:Y:S01]  /*1e20*/  @!P6 IMAD.MOV R51, RZ, RZ, -R51 ;  /* 0x000000ffff33e224 */ /* 0x000fe200078e0a33 */
[----:B------:R-:W-:Y:S01]  /*1e30*/  SGXT.U32 R15, R15, 0x3 ;  /* 0x000000030f0f781a */ /* 0x000fe20000000000 */
[--C-:B------:R-:W-:Y:S01]  /*1e40*/  @!P1 IMAD.IADD R61, R61, 0x1, -R12.reuse ;  /* 0x000000013d3d9824 */ /* 0x100fe200078e0a0c */
[----:B------:R-:W-:Y:S01]  /*1e50*/  ISETP.GE.AND P1, PT, R40, RZ, PT ;  /* 0x000000ff2800720c */ /* 0x000fe20003f26270 */
[----:B------:R-:W-:Y:S01]  /*1e60*/  @!P5 IMAD.MOV R53, RZ, RZ, -R53 ;  /* 0x000000ffff35d224 */ /* 0x000fe200078e0a35 */
[----:B------:R-:W-:Y:S01]  /*1e70*/  ISETP.GE.AND P5, PT, R44, RZ, PT ;  /* 0x000000ff2c00720c */ /* 0x000fe20003fa6270 */
[----:B------:R-:W-:Y:S01]  /*1e80*/  IMAD.SHL.U32 R13, R114, 0x20, RZ ;  /* 0x00000020720d7824 */ /* 0x000fe200078e00ff */
[----:B------:R-:W-:Y:S01]  /*1e90*/  ISETP.GT.U32.AND P6, PT, R12, R61, PT ;  /* 0x0000003d0c00720c */ /* 0x000fe20003fc4070 */
[--C-:B------:R-:W-:Y:S01]  /*1ea0*/  @!P3 IMAD.IADD R67, R67, 0x1, -R12.reuse ;  /* 0x000000014343b824 */ /* 0x100fe200078e0a0c */
[----:B------:R-:W-:Y:S01]  /*1eb0*/  ISETP.GE.AND P3, PT, R42, RZ, PT ;  /* 0x000000ff2a00720c */ /* 0x000fe20003f66270 */
[----:B------:R-:W-:Y:S01]  /*1ec0*/  @!P4 IMAD.IADD R63, R63, 0x1, -R12 ;  /* 0x000000013f3fc824 */ /* 0x000fe200078e0a0c */
[----:B------:R-:W-:Y:S01]  /*1ed0*/  LOP3.LUT R15, R15, 0x88, R28, 0xf8, !PT ;  /* 0x000000880f0f7812 */ /* 0x000fe200078ef81c */
[----:B------:R-:W-:Y:S01]  /*1ee0*/  @!P2 IMAD.IADD R65, R65, 0x1, -R12 ;  /* 0x000000014141a824 */ /* 0x000fe200078e0a0c */
[----:B------:R-:W-:Y:S01]  /*1ef0*/  ISETP.GT.U32.AND P4, PT, R12, R67, PT ;  /* 0x000000430c00720c */ /* 0x000fe20003f84070 */
[----:B---3--:R-:W-:Y:S01]  /*1f00*/  IMAD R10, R10, UR13, RZ ;  /* 0x0000000d0a0a7c24 */ /* 0x008fe2000f8e02ff */
[C---:B------:R-:W-:Y:S01]  /*1f10*/  ISETP.GT.U32.AND P2, PT, R12.reuse, R63, PT ;  /* 0x0000003f0c00720c */ /* 0x040fe20003f44070 */
[----:B------:R-:W-:Y:S01]  /*1f20*/  @!P1 IMAD.MOV R55, RZ, RZ, -R55 ;  /* 0x000000ffff379224 */ /* 0x000fe200078e0a37 */
[----:B------:R-:W-:Y:S01]  /*1f30*/  ISETP.GT.U32.AND P1, PT, R12, R65, PT ;  /* 0x000000410c00720c */ /* 0x000fe20003f24070 */
[----:B------:R-:W-:Y:S01]  /*1f40*/  @!P5 IMAD.MOV R59, RZ, RZ, -R59 ;  /* 0x000000ffff3bd224 */ /* 0x000fe200078e0a3b */
[----:B------:R-:W-:Y:S01]  /*1f50*/  SHF.R.S32.HI R28, RZ, 0x2, R114 ;  /* 0x00000002ff1c7819 */ /* 0x000fe20000011472 */
[----:B------:R-:W-:Y:S01]  /*1f60*/  @!P6 IMAD.IADD R61, R61, 0x1, -R12 ;  /* 0x000000013d3de824 */ /* 0x000fe200078e0a0c */
[----:B------:R-:W-:Y:S01]  /*1f70*/  ISETP.GE.AND P6, PT, R30, RZ, PT ;  /* 0x000000ff1e00720c */ /* 0x000fe20003fc6270 */
[----:B------:R-:W-:Y:S01]  /*1f80*/  @!P3 IMAD.MOV R57, RZ, RZ, -R57 ;  /* 0x000000ffff39b224 */ /* 0x000fe200078e0a39 */
[----:B------:R-:W-:-:S03]  /*1f90*/  SGXT R28, R28, 0x1 ;  /* 0x000000011c1c781a */ /* 0x000fc60000000200 */
[--C-:B------:R-:W-:Y:S01]  /*1fa0*/  @!P4 IMAD.IADD R67, R67, 0x1, -R12.reuse ;  /* 0x000000014343c824 */ /* 0x100fe200078e0a0c */
[----:B------:R-:W-:Y:S01]  /*1fb0*/  ISETP.GE.AND P4, PT, R32, RZ, PT ;  /* 0x000000ff2000720c */ /* 0x000fe20003f86270 */
[--C-:B------:R-:W-:Y:S01]  /*1fc0*/  @!P2 IMAD.IADD R63, R63, 0x1, -R12.reuse ;  /* 0x000000013f3fa824 */ /* 0x100fe200078e0a0c */
[----:B------:R-:W-:Y:S01]  /*1fd0*/  ISETP.GE.AND P2, PT, R34, RZ, PT ;  /* 0x000000ff2200720c */ /* 0x000fe20003f46270 */
[----:B------:R-:W-:Y:S01]  /*1fe0*/  @!P1 IMAD.IADD R65, R65, 0x1, -R12 ;  /* 0x0000000141419824 */ /* 0x000fe200078e0a0c */
[----:B------:R-:W-:Y:S01]  /*1ff0*/  ISETP.NE.AND P1, PT, R27, RZ, PT ;  /* 0x000000ff1b00720c */ /* 0x000fe20003f25270 */
[----:B------:R-:W-:Y:S01]  /*2000*/  @!P0 IMAD.MOV R67, RZ, RZ, -R67 ;  /* 0x000000ffff438224 */ /* 0x000fe200078e0a43 */
[----:B------:R-:W-:Y:S01]  /*2010*/  LOP3.LUT R27, RZ, R27, RZ, 0x33, !PT ;  /* 0x0000001bff1b7212 */ /* 0x000fe200078e33ff */
[----:B------:R-:W-:Y:S01]  /*2020*/  @!P6 IMAD.MOV R61, RZ, RZ, -R61 ;  /* 0x000000ffff3de224 */ /* 0x000fe200078e0a3d */
[----:B------:R-:W-:Y:S02]  /*2030*/  LOP3.LUT R28, R28, 0x90, RZ, 0xc0, !PT ;  /* 0x000000901c1c7812 */ /* 0x000fe400078ec0ff */
[----:B------:R-:W-:-:S02]  /*2040*/  SEL R19, R27, R19, !P1 ;  /* 0x000000131b137207 */ /* 0x000fc40004800000 */
[C---:B------:R-:W-:Y:S01]  /*2050*/  SEL R14, R27.reuse, R14, !P1 ;  /* 0x0000000e1b0e7207 */ /* 0x040fe20004800000 */
[----:B------:R-:W-:Y:S01]  /*2060*/  @!P4 IMAD.MOV R63, RZ, RZ, -R63 ;  /* 0x000000ffff3fc224 */ /* 0x000fe200078e0a3f */
[C---:B------:R-:W-:Y:S01]  /*2070*/  SEL R16, R27.reuse, R16, !P1 ;  /* 0x000000101b107207 */ /* 0x040fe20004800000 */
[----:B------:R-:W-:Y:S01]  /*2080*/  @!P2 IMAD.MOV R65, RZ, RZ, -R65 ;  /* 0x000000ffff41a224 */ /* 0x000fe200078e0a41 */
[----:B------:R-:W-:Y:S01]  /*2090*/  SEL R17, R27, R17, !P1 ;  /* 0x000000111b117207 */ /* 0x000fe20004800000 */
[----:B------:R-:W-:Y:S01]  /*20a0*/  IMAD R32, R19, UR12, RZ ;  /* 0x0000000c13207c24 */ /* 0x000fe2000f8e02ff */
[C---:B------:R-:W-:Y:S01]  /*20b0*/  SEL R18, R27.reuse, R18, !P1 ;  /* 0x000000121b127207 */ /* 0x040fe20004800000 */
        /* <DEDUP_REMOVED lines=9> */
[----:B------:R-:W-:Y:S01]  /*2150*/  SEL R22, R27, R22, !P1 ;  /* 0x000000161b167207 */ /* 0x000fe20004800000 */
[----:B------:R-:W-:Y:S01]  /*2160*/  IMAD R64, R31, UR12, RZ ;  /* 0x0000000c1f407c24 */ /* 0x000fe2000f8e02ff */
[----:B------:R-:W-:Y:S01]  /*2170*/  SEL R23, R27, R23, !P1 ;  /* 0x000000171b177207 */ /* 0x000fe20004800000 */
[----:B------:R-:W-:Y:S01]  /*2180*/  IMAD R36, R21, UR12, RZ ;  /* 0x0000000c15247c24 */ /* 0x000fe2000f8e02ff */
[C---:B------:R-:W-:Y:S01]  /*2190*/  SEL R24, R27.reuse, R24, !P1 ;  /* 0x000000181b187207 */ /* 0x040fe20004800000 */
[----:B------:R-:W-:Y:S01]  /*21a0*/  IMAD R38, R22, UR12, RZ ;  /* 0x0000000c16267c24 */ /* 0x000fe2000f8e02ff */
[----:B------:R-:W-:Y:S01]  /*21b0*/  SEL R25, R27, R25, !P1 ;  /* 0x000000191b197207 */ /* 0x000fe20004800000 */
[----:B------:R-:W-:Y:S01]  /*21c0*/  IMAD R40, R23, UR12, RZ ;  /* 0x0000000c17287c24 */ /* 0x000fe2000f8e02ff */
[C---:B------:R-:W-:Y:S01]  /*21d0*/  SEL R29, R27.reuse, R29, !P1 ;  /* 0x0000001d1b1d7207 */ /* 0x040fe20004800000 */
[----:B------:R-:W-:Y:S01]  /*21e0*/  IMAD R42, R24, UR12, RZ ;  /* 0x0000000c182a7c24 */ /* 0x000fe2000f8e02ff */
[----:B------:R-:W-:Y:S01]  /*21f0*/  SEL R33, R27, R33, !P1 ;  /* 0x000000211b217207 */ /* 0x000fe20004800000 */
        /* <DEDUP_REMOVED lines=33> */
[----:B------:R-:W-:Y:S01]  /*2410*/  LOP3.LUT R13, R28, 0x260, R13, 0xf8, !PT ;  /* 0x000002601c0d7812 */ /* 0x000fe200078ef80d */
[----:B------:R-:W-:Y:S01]  /*2420*/  IMAD R28, R17, UR12, RZ ;  /* 0x0000000c111c7c24 */ /* 0x000fe2000f8e02ff */
[----:B------:R-:W-:Y:S01]  /*2430*/  SEL R27, R27, R67, !P1 ;  /* 0x000000431b1b7207 */ /* 0x000fe20004800000 */
[----:B------:R-:W-:Y:S01]  /*2440*/  IMAD R50, R65, UR12, RZ ;  /* 0x0000000c41327c24 */ /* 0x000fe2000f8e02ff */
[----:B------:R-:W-:Y:S01]  /*2450*/  SHF.R.S32.HI R31, RZ, 0x1f, R32 ;  /* 0x0000001fff1f7819 */ /* 0x000fe20000011420 */
[----:B------:R-:W-:Y:S01]  /*2460*/  IMAD R48, R63, UR12, RZ ;  /* 0x0000000c3f307c24 */ /* 0x000fe2000f8e02ff */
[----:B--2---:R-:W-:Y:S01]  /*2470*/  IADD3 R20, P1, PT, R32, UR18, RZ ;  /* 0x0000001220147c10 */ /* 0x004fe2000ff3e0ff */
[----:B------:R-:W-:Y:S01]  /*2480*/  IMAD R52, R27, UR12, RZ ;  /* 0x0000000c1b347c24 */ /* 0x000fe2000f8e02ff */
[----:B------:R-:W-:-:S02]  /*2490*/  SHF.R.S32.HI R23, RZ, 0x1f, R14 ;  /* 0x0000001fff177819 */ /* 0x000fc4000001140e */
[----:B------:R-:W-:Y:S02]  /*24a0*/  IADD3 R12, P5, PT, R14, UR18, RZ ;  /* 0x000000120e0c7c10 */ /* 0x000fe4000ffbe0ff */
[----:B------:R-:W-:Y:S01]  /*24b0*/  SHF.R.S32.HI R25, RZ, 0x1f, R16 ;  /* 0x0000001fff197819 */ /* 0x000fe20000011410 */
[----:B------:R-:W0:Y:S01]  /*24c0*/  LDC R14, c[0x0][0x3a8] ;  /* 0x0000ea00ff0e7b82 */ /* 0x000e220000000800 */
[----:B------:R-:W-:Y:S01]  /*24d0*/  IADD3 R17, P4, PT, R16, UR18, RZ ;  /* 0x0000001210117c10 */ /* 0x000fe2000ff9e0ff */
[----:B------:R-:W-:Y:S01]  /*24e0*/  IMAD.SHL.U32 R16, R114, 0x40, RZ ;  /* 0x0000004072107824 */ /* 0x000fe200078e00ff */
[----:B------:R-:W-:Y:S02]  /*24f0*/  SHF.R.S32.HI R27, RZ, 0x1f, R28 ;  /* 0x0000001fff1b7819 */ /* 0x000fe4000001141c */
[----:B------:R-:W-:Y:S02]  /*2500*/  IADD3 R18, P3, PT, R28, UR18, RZ ;  /* 0x000000121c127c10 */ /* 0x000fe4000ff7e0ff */
[----:B------:R-:W-:-:S02]  /*2510*/  SHF.R.S32.HI R29, RZ, 0x1f, R30 ;  /* 0x0000001fff1d7819 */ /* 0x000fc4000001141e */
[----:B------:R-:W-:Y:S02]  /*2520*/  IADD3 R19, P2, PT, R30, UR18, RZ ;  /* 0x000000121e137c10 */ /* 0x000fe4000ff5e0ff */
[----:B------:R-:W-:Y:S02]  /*2530*/  SHF.R.S32.HI R73, RZ, 0x1f, R60 ;  /* 0x0000001fff497819 */ /* 0x000fe4000001143c */
[----:B------:R-:W-:Y:S02]  /*2540*/  IADD3.X R31, PT, PT, R31, UR19, RZ, P1, !PT ;  /* 0x000000131f1f7c10 */ /* 0x000fe40008ffe4ff */
[----:B------:R-:W-:Y:S02]  /*2550*/  IADD3 R60, P1, PT, R60, UR18, RZ ;  /* 0x000000123c3c7c10 */ /* 0x000fe4000ff3e0ff */
[----:B------:R-:W-:Y:S02]  /*2560*/  IADD3.X R23, PT, PT, R23, UR19, RZ, P5, !PT ;  /* 0x0000001317177c10 */ /* 0x000fe4000affe4ff */
[----:B------:R-:W-:-:S02]  /*2570*/  IADD3.X R25, PT, PT, R25, UR19, RZ, P4, !PT ;  /* 0x0000001319197c10 */ /* 0x000fc4000a7fe4ff */
[----:B------:R-:W-:Y:S02]  /*2580*/  IADD3.X R27, PT, PT, R27, UR19, RZ, P3, !PT ;  /* 0x000000131b1b7c10 */ /* 0x000fe40009ffe4ff */
[----:B------:R-:W-:Y:S01]  /*2590*/  IADD3.X R29, PT, PT, R29, UR19, RZ, P2, !PT ;  /* 0x000000131d1d7c10 */ /* 0x000fe200097fe4ff */
[----:B0-----:R-:W-:Y:S01]  /*25a0*/  IMAD.SHL.U32 R121, R14, 0x20, RZ ;  /* 0x000000200e797824 */ /* 0x001fe200078e00ff */
[----:B------:R-:W-:Y:S01]  /*25b0*/  SHF.R.S32.HI R65, RZ, 0x1f, R38 ;  /* 0x0000001fff417819 */ /* 0x000fe20000011426 */
[-C--:B------:R-:W-:Y:S01]  /*25c0*/  IMAD R123, R0, R14.reuse, RZ ;  /* 0x0000000e007b7224 */ /* 0x080fe200078e02ff */
[----:B------:R-:W-:Y:S01]  /*25d0*/  IADD3 R24, P5, PT, R38, UR18, RZ ;  /* 0x0000001226187c10 */ /* 0x000fe2000ffbe0ff */
[-C--:B------:R-:W-:Y:S01]  /*25e0*/  IMAD R125, R9, R14.reuse, RZ ;  /* 0x0000000e097d7224 */ /* 0x080fe200078e02ff */
        /* <DEDUP_REMOVED lines=9> */
[----:B------:R-:W-:Y:S01]  /*2680*/  IMAD R135, R4, R14, RZ ;  /* 0x0000000e04877224 */ /* 0x000fe200078e02ff */
[----:B------:R-:W-:-:S02]  /*2690*/  IADD3 R30, P2, PT, R44, UR18, RZ ;  /* 0x000000122c1e7c10 */ /* 0x000fc4000ff5e0ff */
[----:B------:R-:W-:Y:S02]  /*26a0*/  IADD3.X R73, PT, PT, R73, UR19, RZ, P1, !PT ;  /* 0x0000001349497c10 */ /* 0x000fe40008ffe4ff */
[----:B------:R-:W-:Y:S02]  /*26b0*/  SHF.R.S32.HI R61, RZ, 0x1f, R34 ;  /* 0x0000001fff3d7819 */ /* 0x000fe40000011422 */
[----:B------:R-:W-:Y:S02]  /*26c0*/  IADD3 R21, P0, PT, R34, UR18, RZ ;  /* 0x0000001222157c10 */ /* 0x000fe4000ff1e0ff */
[----:B------:R-:W-:Y:S02]  /*26d0*/  SHF.R.S32.HI R63, RZ, 0x1f, R36 ;  /* 0x0000001fff3f7819 */ /* 0x000fe40000011424 */
[----:B------:R-:W-:Y:S02]  /*26e0*/  IADD3 R22, P6, PT, R36, UR18, RZ ;  /* 0x0000001224167c10 */ /* 0x000fe4000ffde0ff */
[----:B------:R-:W-:-:S02]  /*26f0*/  SHF.R.S32.HI R87, RZ, 0x1f, R41 ;  /* 0x0000001fff577819 */ /* 0x000fc40000011429 */
[----:B------:R-:W-:Y:S02]  /*2700*/  IADD3 R74, P1, PT, R41, UR18, RZ ;  /* 0x00000012294a7c10 */ /* 0x000fe4000ff3e0ff */
[----:B------:R-:W-:Y:S02]  /*2710*/  CS2R R40, SRZ ;  /* 0x0000000000287805 */ /* 0x000fe4000001ff00 */
[----:B------:R-:W-:Y:S02]  /*2720*/  IADD3.X R65, PT, PT, R65, UR19, RZ, P5, !PT ;  /* 0x0000001341417c10 */ /* 0x000fe4000affe4ff */
[----:B------:R-:W-:Y:S02]  /*2730*/  IADD3.X R67, PT, PT, R67, UR19, RZ, P4, !PT ;  /* 0x0000001343437c10 */ /* 0x000fe4000a7fe4ff */
[----:B------:R-:W-:Y:S02]  /*2740*/  IADD3.X R69, PT, PT, R69, UR19, RZ, P3, !PT ;  /* 0x0000001345457c10 */ /* 0x000fe40009ffe4ff */
[----:B------:R-:W-:-:S02]  /*2750*/  IADD3.X R71, PT, PT, R71, UR19, RZ, P2, !PT ;  /* 0x0000001347477c10 */ /* 0x000fc400097fe4ff */
[----:B------:R-:W-:Y:S02]  /*2760*/  SHF.R.S32.HI R75, RZ, 0x1f, R62 ;  /* 0x0000001fff4b7819 */ /* 0x000fe4000001143e */
[----:B------:R-:W-:Y:S02]  /*2770*/  IADD3.X R61, PT, PT, R61, UR19, RZ, P0, !PT ;  /* 0x000000133d3d7c10 */ /* 0x000fe400087fe4ff */
[----:B------:R-:W-:Y:S02]  /*2780*/  SHF.R.S32.HI R77, RZ, 0x1f, R64 ;  /* 0x0000001fff4d7819 */ /* 0x000fe40000011440 */
[----:B------:R-:W-:Y:S02]  /*2790*/  IADD3.X R63, PT, PT, R63, UR19, RZ, P6, !PT ;  /* 0x000000133f3f7c10 */ /* 0x000fe4000b7fe4ff */
[----:B------:R-:W-:Y:S02]  /*27a0*/  SHF.R.S32.HI R79, RZ, 0x1f, R33 ;  /* 0x0000001fff4f7819 */ /* 0x000fe40000011421 */
[----:B------:R-:W-:-:S02]  /*27b0*/  IADD3 R66, P5, PT, R33, UR18, RZ ;  /* 0x0000001221427c10 */ /* 0x000fc4000ffbe0ff */
[----:B------:R-:W-:Y:S02]  /*27c0*/  SHF.R.S32.HI R81, RZ, 0x1f, R35 ;  /* 0x0000001fff517819 */ /* 0x000fe40000011423 */
[----:B------:R-:W-:Y:S02]  /*27d0*/  IADD3 R68, P4, PT, R35, UR18, RZ ;  /* 0x0000001223447c10 */ /* 0x000fe4000ff9e0ff */
[----:B------:R-:W-:Y:S02]  /*27e0*/  SHF.R.S32.HI R83, RZ, 0x1f, R37 ;  /* 0x0000001fff537819 */ /* 0x000fe40000011425 */
[----:B------:R-:W-:Y:S02]  /*27f0*/  IADD3 R70, P3, PT, R37, UR18, RZ ;  /* 0x0000001225467c10 */ /* 0x000fe4000ff7e0ff */
[----:B------:R-:W-:Y:S02]  /*2800*/  SHF.R.S32.HI R85, RZ, 0x1f, R39 ;  /* 0x0000001fff557819 */ /* 0x000fe40000011427 */
[----:B------:R-:W-:-:S02]  /*2810*/  IADD3 R72, P2, PT, R39, UR18, RZ ;  /* 0x0000001227487c10 */ /* 0x000fc4000ff5e0ff */
[----:B------:R-:W-:Y:S02]  /*2820*/  IADD3.X R87, PT, PT, R87, UR19, RZ, P1, !PT ;  /* 0x0000001357577c10 */ /* 0x000fe40008ffe4ff */
[----:B------:R-:W-:Y:S02]  /*2830*/  IADD3 R62, P0, PT, R62, UR18, RZ ;  /* 0x000000123e3e7c10 */ /* 0x000fe4000ff1e0ff */
[----:B------:R-:W-:Y:S02]  /*2840*/  IADD3 R64, P6, PT, R64, UR18, RZ ;  /* 0x0000001240407c10 */ /* 0x000fe4000ffde0ff */
[----:B------:R-:W-:Y:S02]  /*2850*/  SHF.R.S32.HI R105, RZ, 0x1f, R55 ;  /* 0x0000001fff697819 */ /* 0x000fe40000011437 */
[----:B------:R-:W-:Y:S02]  /*2860*/  IADD3 R88, P1, PT, R55, UR18, RZ ;  /* 0x0000001237587c10 */ /* 0x000fe4000ff3e0ff */
[----:B------:R-:W-:-:S02]  /*2870*/  CS2R R54, SRZ ;  /* 0x0000000000367805 */ /* 0x000fc4000001ff00 */
[----:B------:R-:W-:Y:S02]  /*2880*/  IADD3.X R79, PT, PT, R79, UR19, RZ, P5, !PT ;  /* 0x000000134f4f7c10 */ /* 0x000fe4000affe4ff */
[----:B------:R-:W-:Y:S02]  /*2890*/  IADD3.X R81, PT, PT, R81, UR19, RZ, P4, !PT ;  /* 0x0000001351517c10 */ /* 0x000fe4000a7fe4ff */
[----:B------:R-:W-:Y:S02]  /*28a0*/  IADD3.X R83, PT, PT, R83, UR19, RZ, P3, !PT ;  /* 0x0000001353537c10 */ /* 0x000fe40009ffe4ff */
[----:B------:R-:W-:Y:S02]  /*28b0*/  IADD3.X R85, PT, PT, R85, UR19, RZ, P2, !PT ;  /* 0x0000001355557c10 */ /* 0x000fe400097fe4ff */
[----:B------:R-:W-:Y:S02]  /*28c0*/  IADD3.X R75, PT, PT, R75, UR19, RZ, P0, !PT ;  /* 0x000000134b4b7c10 */ /* 0x000fe400087fe4ff */
[----:B------:R-:W-:-:S02]  /*28d0*/  IADD3.X R77, PT, PT, R77, UR19, RZ, P6, !PT ;  /* 0x000000134d4d7c10 */ /* 0x000fc4000b7fe4ff */
[----:B------:R-:W-:Y:S02]  /*28e0*/  SHF.R.S32.HI R93, RZ, 0x1f, R47 ;  /* 0x0000001fff5d7819 */ /* 0x000fe4000001142f */
[----:B------:R-:W-:Y:S02]  /*28f0*/  IADD3 R80, P5, PT, R47, UR18, RZ ;  /* 0x000000122f507c10 */ /* 0x000fe4000ffbe0ff */
[----:B------:R-:W-:Y:S02]  /*2900*/  SHF.R.S32.HI R99, RZ, 0x1f, R49 ;  /* 0x0000001fff637819 */ /* 0x000fe40000011431 */
[----:B------:R-:W-:Y:S02]  /*2910*/  IADD3 R82, P4, PT, R49, UR18, RZ ;  /* 0x0000001231527c10 */ /* 0x000fe4000ff9e0ff */
[----:B------:R-:W-:Y:S02]  /*2920*/  SHF.R.S32.HI R101, RZ, 0x1f, R51 ;  /* 0x0000001fff657819 */ /* 0x000fe40000011433 */
[----:B------:R-:W-:-:S02]  /*2930*/  IADD3 R84, P3, PT, R51, UR18, RZ ;  /* 0x0000001233547c10 */ /* 0x000fc4000ff7e0ff */
[----:B------:R-:W-:Y:S02]  /*2940*/  SHF.R.S32.HI R103, RZ, 0x1f, R53 ;  /* 0x0000001fff677819 */ /* 0x000fe40000011435 */
[----:B------:R-:W-:Y:S02]  /*2950*/  IADD3 R86, P2, PT, R53, UR18, RZ ;  /* 0x0000001235567c10 */ /* 0x000fe4000ff5e0ff */
[----:B------:R-:W-:Y:S02]  /*2960*/  IADD3.X R105, PT, PT, R105, UR19, RZ, P1, !PT ;  /* 0x0000001369697c10 */ /* 0x000fe40008ffe4ff */
[----:B------:R-:W-:Y:S02]  /*2970*/  SHF.R.S32.HI R89, RZ, 0x1f, R43 ;  /* 0x0000001fff597819 */ /* 0x000fe4000001142b */
[----:B------:R-:W-:Y:S02]  /*2980*/  IADD3 R76, P0, PT, R43, UR18, RZ ;  /* 0x000000122b4c7c10 */ /* 0x000fe4000ff1e0ff */
[----:B------:R-:W-:-:S02]  /*2990*/  CS2R R42, SRZ ;  /* 0x00000000002a7805 */ /* 0x000fc4000001ff00 */
[----:B------:R-:W-:Y:S02]  /*29a0*/  SHF.R.S32.HI R91, RZ, 0x1f, R45 ;  /* 0x0000001fff5b7819 */ /* 0x000fe4000001142d */
[----:B------:R-:W-:Y:S02]  /*29b0*/  IADD3 R78, P6, PT, R45, UR18, RZ ;  /* 0x000000122d4e7c10 */ /* 0x000fe4000ffde0ff */
[----:B------:R-:W-:Y:S02]  /*29c0*/  CS2R R44, SRZ ;  /* 0x00000000002c7805 */ /* 0x000fe4000001ff00 */
[----:B------:R-:W-:Y:S02]  /*29d0*/  IADD3 R106, P1, PT, R10, UR16, RZ ;  /* 0x000000100a6a7c10 */ /* 0x000fe4000ff3e0ff */
[----:B------:R-:W-:Y:S02]  /*29e0*/  LOP3.LUT R16, R16, 0x40, RZ, 0xc0, !PT ;  /* 0x0000004010107812 */ /* 0x000fe400078ec0ff */
[----:B------:R-:W-:-:S02]  /*29f0*/  IADD3.X R93, PT, PT, R93, UR19, RZ, P5, !PT ;  /* 0x000000135d5d7c10 */ /* 0x000fc4000affe4ff */
[----:B------:R-:W-:Y:S02]  /*2a00*/  IADD3.X R99, PT, PT, R99, UR19, RZ, P4, !PT ;  /* 0x0000001363637c10 */ /* 0x000fe4000a7fe4ff */
[----:B------:R-:W-:Y:S02]  /*2a10*/  IADD3.X R101, PT, PT, R101, UR19, RZ, P3, !PT ;  /* 0x0000001365657c10 */ /* 0x000fe40009ffe4ff */
[----:B------:R-:W-:Y:S02]  /*2a20*/  IADD3.X R103, PT, PT, R103, UR19, RZ, P2, !PT ;  /* 0x0000001367677c10 */ /* 0x000fe400097fe4ff */
[----:B------:R-:W-:Y:S02]  /*2a30*/  IADD3.X R89, PT, PT, R89, UR19, RZ, P0, !PT ;  /* 0x0000001359597c10 */ /* 0x000fe400087fe4ff */
[----:B------:R-:W-:Y:S02]  /*2a40*/  IADD3.X R91, PT, PT, R91, UR19, RZ, P6, !PT ;  /* 0x000000135b5b7c10 */ /* 0x000fe4000b7fe4ff */
[----:B------:R-:W-:-:S02]  /*2a50*/  IADD3 R98, P5, PT, R46, UR18, RZ ;  /* 0x000000122e627c10 */ /* 0x000fc4000ffbe0ff */
[----:B------:R-:W-:Y:S02]  /*2a60*/  IADD3 R100, P4, PT, R48, UR18, RZ ;  /* 0x0000001230647c10 */ /* 0x000fe4000ff9e0ff */
[----:B------:R-:W-:Y:S02]  /*2a70*/  IADD3 R102, P3, PT, R50, UR18, RZ ;  /* 0x0000001232667c10 */ /* 0x000fe4000ff7e0ff */
[----:B------:R-:W-:Y:S02]  /*2a80*/  IADD3 R104, P2, PT, R52, UR18, RZ ;  /* 0x0000001234687c10 */ /* 0x000fe4000ff5e0ff */
[----:B------:R-:W-:Y:S01]  /*2a90*/  LEA.HI.X.SX32 R108, R10, UR17, 0x1, P1 ;  /* 0x000000110a6c7c11 */ /* 0x000fe200088f0eff */
[----:B------:R-:W-:Y:S01]  /*2aa0*/  IMAD.SHL.U32 R10, R114, 0x2, RZ ;  /* 0x00000002720a7824 */ /* 0x000fe200078e00ff */
[----:B------:R-:W-:Y:S02]  /*2ab0*/  IADD3 R90, P0, PT, R57, UR18, RZ ;  /* 0x00000012395a7c10 */ /* 0x000fe4000ff1e0ff */
[----:B------:R-:W-:-:S02]  /*2ac0*/  IADD3 R92, P6, PT, R59, UR18, RZ ;  /* 0x000000123b5c7c10 */ /* 0x000fc4000ffde0ff */
[----:B------:R-:W-:Y:S02]  /*2ad0*/  SHF.R.S32.HI R46, RZ, 0x1f, R46 ;  /* 0x0000001fff2e7819 */ /* 0x000fe4000001142e */
[----:B------:R-:W-:Y:S02]  /*2ae0*/  SHF.R.S32.HI R48, RZ, 0x1f, R48 ;  /* 0x0000001fff307819 */ /* 0x000fe40000011430 */
[----:B------:R-:W-:Y:S02]  /*2af0*/  SHF.R.S32.HI R50, RZ, 0x1f, R50 ;  /* 0x0000001fff327819 */ /* 0x000fe40000011432 */
[----:B------:R-:W-:Y:S02]  /*2b00*/  SHF.R.S32.HI R52, RZ, 0x1f, R52 ;  /* 0x0000001fff347819 */ /* 0x000fe40000011434 */
[----:B------:R-:W-:Y:S02]  /*2b10*/  SHF.R.S32.HI R57, RZ, 0x1f, R57 ;  /* 0x0000001fff397819 */ /* 0x000fe40000011439 */
[----:B------:R-:W-:-:S02]  /*2b20*/  SHF.R.S32.HI R59, RZ, 0x1f, R59 ;  /* 0x0000001fff3b7819 */ /* 0x000fc4000001143b */
[----:B------:R-:W-:Y:S02]  /*2b30*/  LOP3.LUT R114, R114, 0x3f, RZ, 0xc0, !PT ;  /* 0x0000003f72727812 */ /* 0x000fe400078ec0ff */
[----:B------:R-:W-:Y:S01]  /*2b40*/  LOP3.LUT R120, R15, R16, RZ, 0xfc, !PT ;  /* 0x000000100f787212 */ /* 0x000fe200078efcff */
[----:B------:R-:W-:Y:S01]  /*2b50*/  IMAD R15, R3, R14, RZ ;  /* 0x0000000e030f7224 */ /* 0x000fe200078e02ff */
[----:B------:R-:W-:Y:S02]  /*2b60*/  IADD3.X R111, PT, PT, R46, UR19, RZ, P5, !PT ;  /* 0x000000132e6f7c10 */ /* 0x000fe4000affe4ff */
[----:B------:R-:W-:Y:S02]  /*2b70*/  CS2R R46, SRZ ;  /* 0x00000000002e7805 */ /* 0x000fe4000001ff00 */
[----:B------:R-:W-:Y:S02]  /*2b80*/  IADD3.X R113, PT, PT, R48, UR19, RZ, P4, !PT ;  /* 0x0000001330717c10 */ /* 0x000fe4000a7fe4ff */
[----:B------:R-:W-:-:S02]  /*2b90*/  CS2R R48, SRZ ;  /* 0x0000000000307805 */ /* 0x000fc4000001ff00 */
[----:B------:R-:W-:Y:S02]  /*2ba0*/  IADD3.X R115, PT, PT, R50, UR19, RZ, P3, !PT ;  /* 0x0000001332737c10 */ /* 0x000fe40009ffe4ff */
[----:B------:R-:W-:Y:S02]  /*2bb0*/  CS2R R50, SRZ ;  /* 0x0000000000327805 */ /* 0x000fe4000001ff00 */
[----:B------:R-:W-:Y:S02]  /*2bc0*/  IADD3.X R117, PT, PT, R52, UR19, RZ, P2, !PT ;  /* 0x0000001334757c10 */ /* 0x000fe400097fe4ff */
[----:B------:R-:W-:Y:S02]  /*2bd0*/  CS2R R52, SRZ ;  /* 0x0000000000347805 */ /* 0x000fe4000001ff00 */
[----:B------:R-:W-:Y:S02]  /*2be0*/  IADD3.X R107, PT, PT, R57, UR19, RZ, P0, !PT ;  /* 0x00000013396b7c10 */ /* 0x000fe400087fe4ff */
[----:B------:R-:W-:-:S02]  /*2bf0*/  IADD3.X R109, PT, PT, R59, UR19, RZ, P6, !PT ;  /* 0x000000133b6d7c10 */ /* 0x000fc4000b7fe4ff */
[C---:B------:R-:W-:Y:S02]  /*2c00*/  LOP3.LUT R116, R114.reuse, 0x8, RZ, 0x3c, !PT ;  /* 0x0000000872747812 */ /* 0x040fe400078e3cff */
[----:B------:R-:W-:Y:S02]  /*2c10*/  LOP3.LUT R118, R114, 0x10, RZ, 0x3c, !PT ;  /* 0x0000001072767812 */ /* 0x000fe400078e3cff */
[----:B------:R-:W-:Y:S02]  /*2c20*/  SHF.R.S32.HI R14, RZ, 0x1f, R119 ;  /* 0x0000001fff0e7819 */ /* 0x000fe40000011477 */
[----:B------:R-:W-:Y:S02]  /*2c30*/  LOP3.LUT R13, R13, 0x10, R10, 0x78, !PT ;  /* 0x000000100d0d7812 */ /* 0x000fe400078e780a */
[----:B------:R-:W-:-:S07]  /*2c40*/  LOP3.LUT R110, R120, 0x8, RZ, 0x3c, !PT ;  /* 0x00000008786e7812 */ /* 0x000fce00078e3cff */
.L_x_2:
[----:B------:R-:W-:Y:S02]  /*2c50*/  ISETP.GE.AND P1, PT, R0, UR8, PT ;  /* 0x0000000800007c0c */ /* 0x000fe4000bf26270 */
[C---:B------:R-:W-:Y:S02]  /*2c60*/  IADD3 R36, P0, PT, R123.reuse, R106, RZ ;  /* 0x0000006a7b247210 */ /* 0x040fe40007f1e0ff */
[----:B------:R-:W-:Y:S02]  /*2c70*/  PRMT R59, RZ, 0x7610, R59 ;  /* 0x00007610ff3b7816 */ /* 0x000fe4000000003b */
[----:B------:R-:W-:Y:S02]  /*2c80*/  LEA.HI.X.SX32 R37, R123, R108, 0x1, P0 ;  /* 0x0000006c7b257211 */ /* 0x000fe400000f0eff */
[----:B------:R-:W-:Y:S02]  /*2c90*/  IADD3 R34, P2, PT, R15, R106, RZ ;  /* 0x0000006a0f227210 */ /* 0x000fe40007f5e0ff */
[----:B------:R-:W-:-:S02]  /*2ca0*/  ISETP.GE.AND P3, PT, R3, UR8, PT ;  /* 0x0000000803007c0c */ /* 0x000fc4000bf66270 */
[----:B------:R-:W-:Y:S01]  /*2cb0*/  ISETP.GE.AND P4, PT, R6, UR8, PT ;  /* 0x0000000806007c0c */ /* 0x000fe2000bf86270 */
[----:B------:R0:W2:Y:S01]  /*2cc0*/  @!P1 LDG.E.U8 R59, desc[UR10][R36.64] ;  /* 0x0000000a243b9981 */ /* 0x0000a2000c1e1100 */
[----:B------:R-:W-:Y:S02]  /*2cd0*/  IADD3 R32, P1, PT, R135, R106, RZ ;  /* 0x0000006a87207210 */ /* 0x000fe40007f3e0ff */
[----:B------:R-:W-:Y:S02]  /*2ce0*/  ISETP.GE.AND P5, PT, R7, UR8, PT ;  /* 0x0000000807007c0c */ /* 0x000fe4000bfa6270 */
[-C--:B------:R-:W-:Y:S02]  /*2cf0*/  LEA.HI.X.SX32 R35, R15, R108.reuse, 0x1, P2 ;  /* 0x0000006c0f237211 */ /* 0x080fe400010f0eff */
[----:B------:R-:W-:Y:S02]  /*2d00*/  LEA.HI.X.SX32 R33, R135, R108, 0x1, P1 ;  /* 0x0000006c87217211 */ /* 0x000fe400008f0eff */
[----:B------:R-:W-:-:S02]  /*2d10*/  ISETP.GE.AND P0, PT, R4, UR8, PT ;  /* 0x0000000804007c0c */ /* 0x000fc4000bf06270 */
[-C--:B------:R-:W-:Y:S02]  /*2d20*/  IADD3 R56, P2, PT, R131, R106.reuse, RZ ;  /* 0x0000006a83387210 */ /* 0x080fe40007f5e0ff */
[----:B------:R-:W-:Y:S02]  /*2d30*/  IADD3 R38, P1, PT, R129, R106, RZ ;  /* 0x0000006a81267210 */ /* 0x000fe40007f3e0ff */
[----:B------:R-:W-:Y:S02]  /*2d40*/  PRMT R97, RZ, 0x7610, R97 ;  /* 0x00007610ff617816 */ /* 0x000fe40000000061 */
[----:B------:R-:W-:Y:S02]  /*2d50*/  PRMT R141, RZ, 0x7610, R141 ;  /* 0x00007610ff8d7816 */ /* 0x000fe4000000008d */
[----:B------:R-:W-:Y:S02]  /*2d60*/  PRMT R143, RZ, 0x7610, R143 ;  /* 0x00007610ff8f7816 */ /* 0x000fe4000000008f */
[-C--:B------:R-:W-:Y:S01]  /*2d70*/  LEA.HI.X.SX32 R57, R131, R108.reuse, 0x1, P2 ;  /* 0x0000006c83397211 */ /* 0x080fe200010f0eff */
[----:B------:R1:W3:Y:S01]  /*2d80*/  @!P3 LDG.E.U8 R97, desc[UR10][R34.64] ;  /* 0x0000000a2261b981 */ /* 0x0002e2000c1e1100 */
[----:B------:R-:W-:-:S02]  /*2d90*/  LEA.HI.X.SX32 R39, R129, R108, 0x1, P1 ;  /* 0x0000006c81277211 */ /* 0x000fc400008f0eff */
[----:B------:R-:W-:Y:S01]  /*2da0*/  PRMT R137, RZ, 0x7610, R137 ;  /* 0x00007610ff897816 */ /* 0x000fe20000000089 */
[----:B------:R4:W5:Y:S01]  /*2db0*/  @!P4 LDG.E.U8 R141, desc[UR10][R56.64] ;  /* 0x0000000a388dc981 */ /* 0x000962000c1e1100 */
[----:B------:R-:W-:Y:S02]  /*2dc0*/  ISETP.GE.AND P3, PT, R5, UR8, PT ;  /* 0x0000000805007c0c */ /* 0x000fe4000bf66270 */
[----:B------:R-:W-:Y:S01]  /*2dd0*/  ISETP.GE.AND P4, PT, R8, UR8, PT ;  /* 0x0000000808007c0c */ /* 0x000fe2000bf86270 */
[----:B------:R-:W5:Y:S01]  /*2de0*/  @!P5 LDG.E.U8 R143, desc[UR10][R38.64] ;  /* 0x0000000a268fd981 */ /* 0x000f62000c1e1100 */
[----:B------:R-:W-:Y:S02]  /*2df0*/  ISETP.GE.AND P5, PT, R9, UR8, PT ;  /* 0x0000000809007c0c */ /* 0x000fe4000bfa6270 */
[-C--:B0-----:R-:W-:Y:S01]  /*2e00*/  IADD3 R36, P2, PT, R133, R106.reuse, RZ ;  /* 0x0000006a85247210 */ /* 0x081fe20007f5e0ff */
[----:B------:R0:W5:Y:S01]  /*2e10*/  @!P0 LDG.E.U8 R137, desc[UR10][R32.64] ;  /* 0x0000000a20898981 */ /* 0x000162000c1e1100 */
[----:B-1----:R-:W-:-:S02]  /*2e20*/  IADD3 R34, P1, PT, R127, R106, RZ ;  /* 0x0000006a7f227210 */ /* 0x002fc40007f3e0ff */
[----:B------:R-:W-:Y:S02]  /*2e30*/  PRMT R139, RZ, 0x7610, R139 ;  /* 0x00007610ff8b7816 */ /* 0x000fe4000000008b */
[----:B------:R-:W-:Y:S02]  /*2e40*/  PRMT R145, RZ, 0x7610, R145 ;  /* 0x00007610ff917816 */ /* 0x000fe40000000091 */
[----:B----4-:R-:W-:Y:S02]  /*2e50*/  PRMT R57, RZ, 0x7610, R57 ;  /* 0x00007610ff397816 */ /* 0x010fe40000000039 */
[----:B0-----:R-:W-:Y:S02]  /*2e60*/  IADD3 R32, P0, PT, R125, R106, RZ ;  /* 0x0000006a7d207210 */ /* 0x001fe40007f1e0ff */
[-C--:B------:R-:W-:Y:S02]  /*2e70*/  LEA.HI.X.SX32 R37, R133, R108.reuse, 0x1, P2 ;  /* 0x0000006c85257211 */ /* 0x080fe400010f0eff */
[----:B------:R-:W-:-:S02]  /*2e80*/  LEA.HI.X.SX32 R35, R127, R108, 0x1, P1 ;  /* 0x0000006c7f237211 */ /* 0x000fc400008f0eff */
[----:B------:R-:W-:Y:S01]  /*2e90*/  LEA.HI.X.SX32 R33, R125, R108, 0x1, P0 ;  /* 0x0000006c7d217211 */ /* 0x000fe200000f0eff */
[----:B------:R-:W4:Y:S04]  /*2ea0*/  @!P3 LDG.E.U8 R139, desc[UR10][R36.64] ;  /* 0x0000000a248bb981 */ /* 0x000f28000c1e1100 */
[----:B------:R-:W4:Y:S04]  /*2eb0*/  @!P4 LDG.E.U8 R145, desc[UR10][R34.64] ;  /* 0x0000000a2291c981 */ /* 0x000f28000c1e1100 */
[----:B------:R0:W4:Y:S01]  /*2ec0*/  @!P5 LDG.E.U8 R57, desc[UR10][R32.64] ;  /* 0x0000000a2039d981 */ /* 0x000122000c1e1100 */
[----:B------:R-:W-:Y:S01]  /*2ed0*/  BAR.SYNC.DEFER_BLOCKING 0x0 ;  /* 0x0000000000007b1d */ /* 0x000fe20000010000 */
[----:B------:R-:W-:-:S05]  /*2ee0*/  IADD3 R94, P1, PT, R119, R17, RZ ;  /* 0x00000011775e7210 */ /* 0x000fca0007f3e0ff */
[----:B------:R-:W-:Y:S01]  /*2ef0*/  IMAD.X R95, R14, 0x1, R25, P1 ;  /* 0x000000010e5f7824 */ /* 0x000fe200008e0619 */
[----:B0-----:R-:W-:Y:S02]  /*2f00*/  IADD3 R32, P1, PT, R119, R19, RZ ;  /* 0x0000001377207210 */ /* 0x001fe40007f3e0ff */
[----:B------:R-:W-:-:S03]  /*2f10*/  ISETP.GE.AND P0, PT, R112, UR8, PT ;  /* 0x0000000870007c0c */ /* 0x000fc6000bf06270 */
[----:B------:R-:W-:Y:S01]  /*2f20*/  IMAD.X R33, R14, 0x1, R29, P1 ;  /* 0x000000010e217824 */ /* 0x000fe200008e061d */
[----:B------:R-:W-:Y:S02]  /*2f30*/  IADD3 R58, P1, PT, R119, R21, RZ ;  /* 0x00000015773a7210 */ /* 0x000fe40007f3e0ff */
[----:B------:R-:W-:Y:S02]  /*2f40*/  PRMT R136, RZ, 0x7610, R136 ;  /* 0x00007610ff887816 */ /* 0x000fe40000000088 */
[----:B------:R-:W-:Y:S02]  /*2f50*/  PRMT R163, RZ, 0x7610, R163 ;  /* 0x00007610ffa37816 */ /* 0x000fe400000000a3 */
[----:B------:R-:W-:Y:S02]  /*2f60*/  PRMT R138, RZ, 0x7610, R138 ;  /* 0x00007610ff8a7816 */ /* 0x000fe4000000008a */
[----:B------:R-:W-:Y:S02]  /*2f70*/  PRMT R132, RZ, 0x7610, R132 ;  /* 0x00007610ff847816 */ /* 0x000fe40000000084 */
[----:B------:R-:W-:-:S02]  /*2f80*/  PRMT R140, RZ, 0x7610, R140 ;  /* 0x00007610ff8c7816 */ /* 0x000fc4000000008c */
[----:B------:R-:W-:Y:S02]  /*2f90*/  PRMT R38, RZ, 0x7610, R38 ;  /* 0x00007610ff267816 */ /* 0x000fe40000000026 */
[C---:B------:R-:W-:Y:S02]  /*2fa0*/  IADD3 R34, P2, PT, R119.reuse, R18, RZ ;  /* 0x0000001277227210 */ /* 0x040fe40007f5e0ff */
[----:B------:R-:W-:Y:S02]  /*2fb0*/  PRMT R151, RZ, 0x7610, R151 ;  /* 0x00007610ff977816 */ /* 0x000fe40000000097 */
[----:B------:R-:W-:Y:S01]  /*2fc0*/  PRMT R39, RZ, 0x7610, R39 ;  /* 0x00007610ff277816 */ /* 0x000fe20000000027 */
[----:B------:R-:W-:Y:S01]  /*2fd0*/  IMAD.X R35, R14, 0x1, R27, P2 ;  /* 0x000000010e237824 */ /* 0x000fe200010e061b */
[----:B------:R-:W-:Y:S02]  /*2fe0*/  IADD3 R56, P2, PT, R119, R22, RZ ;  /* 0x0000001677387210 */ /* 0x000fe40007f5e0ff */
[----:B------:R-:W-:-:S02]  /*2ff0*/  PRMT R146, RZ, 0x7610, R146 ;  /* 0x00007610ff927816 */ /* 0x000fc40000000092 */
[----:B------:R-:W-:Y:S02]  /*3000*/  PRMT R134, RZ, 0x7610, R134 ;  /* 0x00007610ff867816 */ /* 0x000fe40000000086 */
[----:B------:R-:W-:Y:S02]  /*3010*/  PRMT R153, RZ, 0x7610, R153 ;  /* 0x00007610ff997816 */ /* 0x000fe40000000099 */
[----:B------:R-:W-:Y:S02]  /*3020*/  PRMT R142, RZ, 0x7610, R142 ;  /* 0x00007610ff8e7816 */ /* 0x000fe4000000008e */
[----:B------:R-:W-:Y:S02]  /*3030*/  PRMT R148, RZ, 0x7610, R148 ;  /* 0x00007610ff947816 */ /* 0x000fe40000000094 */
[----:B------:R-:W-:Y:S02]  /*3040*/  PRMT R144, RZ, 0x7610, R144 ;  /* 0x00007610ff907816 */ /* 0x000fe40000000090 */
        /* <DEDUP_REMOVED lines=15> */
[----:B------:R-:W-:Y:S01]  /*3140*/  PRMT R164, RZ, 0x7610, R164 ;  /* 0x00007610ffa47816 */ /* 0x000fe200000000a4 */
[----:B--2---:R0:W-:Y:S04]  /*3150*/  STS.U8 [R114+UR6], R59 ;  /* 0x0000003b72007988 */ /* 0x0041e80008000006 */
[----:B---3--:R-:W-:Y:S04]  /*3160*/  STS.U8 [R114+UR6+0x40], R97 ;  /* 0x0000406172007988 */ /* 0x008fe80008000006 */
[----:B-----5:R-:W-:Y:S04]  /*3170*/  STS.U8 [R114+UR6+0x100], R141 ;  /* 0x0001008d72007988 */ /* 0x020fe80008000006 */
[----:B------:R-:W-:Y:S04]  /*3180*/  STS.U8 [R114+UR6+0x140], R143 ;  /* 0x0001408f72007988 */ /* 0x000fe80008000006 */
[----:B------:R-:W-:Y:S04]  /*3190*/  STS.U8 [R116+UR6+0x80], R137 ;  /* 0x0000808974007988 */ /* 0x000fe80008000006 */
[----:B----4-:R-:W-:Y:S04]  /*31a0*/  STS.U8 [R116+UR6+0xc0], R139 ;  /* 0x0000c08b74007988 */ /* 0x010fe80008000006 */
[----:B------:R-:W-:Y:S04]  /*31b0*/  STS.U8 [R116+UR6+0x180], R145 ;  /* 0x0001809174007988 */ /* 0x000fe80008000006 */
[----:B------:R1:W-:Y:S01]  /*31c0*/  STS.U8 [R116+UR6+0x1c0], R57 ;  /* 0x0001c03974007988 */ /* 0x0003e20008000006 */
[----:B------:R-:W-:Y:S01]  /*31d0*/  BAR.SYNC.DEFER_BLOCKING 0x0 ;  /* 0x0000000000007b1d */ /* 0x000fe20000010000 */
[----:B0-----:R-:W-:Y:S01]  /*31e0*/  IMAD.X R59, R14, 0x1, R61, P1 ;  /* 0x000000010e3b7824 */ /* 0x001fe200008e063d */
[----:B------:R-:W-:-:S05]  /*31f0*/  IADD3 R36, P1, PT, R119, R24, RZ ;  /* 0x0000001877247210 */ /* 0x000fca0007f3e0ff */
[----:B------:R-:W-:Y:S01]  /*3200*/  IMAD.X R37, R14, 0x1, R65, P1 ;  /* 0x000000010e257824 */ /* 0x000fe200008e0641 */
[----:B------:R0:W2:Y:S04]  /*3210*/  @!P0 LDG.E.U8 R136, desc[UR10][R94.64] ;  /* 0x0000000a5e888981 */ /* 0x0000a8000c1e1100 */
[----:B------:R3:W4:Y:S04]  /*3220*/  @!P0 LDG.E.U8 R163, desc[UR10][R32.64] ;  /* 0x0000000a20a38981 */ /* 0x000728000c1e1100 */
[----:B------:R5:W2:Y:S01]  /*3230*/  @!P0 LDG.E.U8 R138, desc[UR10][R58.64] ;  /* 0x0000000a3a8a8981 */ /* 0x000aa2000c1e1100 */
[----:B0-----:R-:W-:-:S03]  /*3240*/  IADD3 R94, P1, PT, R119, R26, RZ ;  /* 0x0000001a775e7210 */ /* 0x001fc60007f3e0ff */
[----:B------:R0:W2:Y:S02]  /*3250*/  @!P0 LDG.E.U8 R132, desc[UR10][R36.64] ;  /* 0x0000000a24848981 */ /* 0x0000a4000c1e1100 */
[C---:B------:R-:W-:Y:S01]  /*3260*/  IMAD.X R95, R14.reuse, 0x1, R67, P1 ;  /* 0x000000010e5f7824 */ /* 0x040fe200008e0643 */
[C---:B---3--:R-:W-:Y:S01]  /*3270*/  IADD3 R32, P1, PT, R119.reuse, R30, RZ ;  /* 0x0000001e77207210 */ /* 0x048fe20007f3e0ff */
[----:B------:R-:W3:Y:S04]  /*3280*/  @!P0 LDG.E.U8 R39, desc[UR10][R34.64] ;  /* 0x0000000a22278981 */ /* 0x000ee8000c1e1100 */
[C---:B------:R-:W-:Y:S01]  /*3290*/  IMAD.X R33, R14.reuse, 0x1, R71, P1 ;  /* 0x000000010e217824 */ /* 0x040fe200008e0647 */
[C---:B-----5:R-:W-:Y:S01]  /*32a0*/  IADD3 R58, P1, PT, R119.reuse, R60, RZ ;  /* 0x0000003c773a7210 */ /* 0x060fe20007f3e0ff */
[----:B------:R5:W3:Y:S04]  /*32b0*/  @!P0 LDG.E.U8 R140, desc[UR10][R94.64] ;  /* 0x0000000a5e8c8981 */ /* 0x000ae8000c1e1100 */
[C---:B------:R-:W-:Y:S01]  /*32c0*/  IMAD.X R59, R14.reuse, 0x1, R73, P1 ;  /* 0x000000010e3b7824 */ /* 0x040fe200008e0649 */
[C---:B0-----:R-:W-:Y:S01]  /*32d0*/  IADD3 R36, P1, PT, R119.reuse, R64, RZ ;  /* 0x0000004077247210 */ /* 0x041fe20007f3e0ff */
[----:B------:R0:W3:Y:S04]  /*32e0*/  @!P0 LDG.E.U8 R38, desc[UR10][R32.64] ;  /* 0x0000000a20268981 */ /* 0x0000e8000c1e1100 */
[C---:B------:R-:W-:Y:S01]  /*32f0*/  IMAD.X R37, R14.reuse, 0x1, R77, P1 ;  /* 0x000000010e257824 */ /* 0x040fe200008e064d */
[C---:B-----5:R-:W-:Y:S01]  /*3300*/  IADD3 R94, P1, PT, R119.reuse, R66, RZ ;  /* 0x00000042775e7210 */ /* 0x060fe20007f3e0ff */
[----:B------:R5:W3:Y:S04]  /*3310*/  @!P0 LDG.E.U8 R151, desc[UR10][R58.64] ;  /* 0x0000000a3a978981 */ /* 0x000ae8000c1e1100 */
[C---:B------:R-:W-:Y:S01]  /*3320*/  IMAD.X R95, R14.reuse, 0x1, R79, P1 ;  /* 0x000000010e5f7824 */ /* 0x040fe200008e064f */
[C---:B0-----:R-:W-:Y:S01]  /*3330*/  IADD3 R32, P1, PT, R119.reuse, R70, RZ ;  /* 0x0000004677207210 */ /* 0x041fe20007f3e0ff */
[C---:B-1----:R-:W-:Y:S01]  /*3340*/  IMAD.X R57, R14.reuse, 0x1, R63, P2 ;  /* 0x000000010e397824 */ /* 0x042fe200010e063f */
[C---:B------:R-:W-:Y:S01]  /*3350*/  IADD3 R34, P2, PT, R119.reuse, R28, RZ ;  /* 0x0000001c77227210 */ /* 0x040fe20007f5e0ff */
[----:B------:R0:W3:Y:S02]  /*3360*/  @!P0 LDG.E.U8 R146, desc[UR10][R36.64] ;  /* 0x0000000a24928981 */ /* 0x0000e4000c1e1100 */
[C---:B------:R-:W-:Y:S01]  /*3370*/  IMAD.X R33, R14.reuse, 0x1, R83, P1 ;  /* 0x000000010e217824 */ /* 0x040fe200008e0653 */
[----:B-----5:R-:W-:Y:S01]  /*3380*/  IADD3 R58, P1, PT, R119, R74, RZ ;  /* 0x0000004a773a7210 */ /* 0x020fe20007f3e0ff */
[----:B------:R1:W5:Y:S01]  /*3390*/  @!P0 LDG.E.U8 R134, desc[UR10][R56.64] ;  /* 0x0000000a38868981 */ /* 0x000362000c1e1100 */
[----:B------:R-:W-:-:S03]  /*33a0*/  IMAD.X R35, R14, 0x1, R69, P2 ;  /* 0x000000010e237824 */ /* 0x000fc600010e0645 */
[----:B------:R-:W-:Y:S01]  /*33b0*/  IMAD.X R59, R14, 0x1, R87, P1 ;  /* 0x000000010e3b7824 */ /* 0x000fe200008e0657 */
[----:B------:R1:W5:Y:S01]  /*33c0*/  @!P0 LDG.E.U8 R153, desc[UR10][R94.64] ;  /* 0x0000000a5e998981 */ /* 0x000362000c1e1100 */
[----:B0-----:R-:W-:-:S03]  /*33d0*/  IADD3 R36, P1, PT, R119, R78, RZ ;  /* 0x0000004e77247210 */ /* 0x001fc60007f3e0ff */
[----:B------:R0:W5:Y:S01]  /*33e0*/  @!P0 LDG.E.U8 R142, desc[UR10][R34.64] ;  /* 0x0000000a228e8981 */ /* 0x000162000c1e1100 */
[C---:B-1----:R-:W-:Y:S01]  /*33f0*/  IADD3 R56, P2, PT, R119.reuse, R62, RZ ;  /* 0x0000003e77387210 */ /* 0x042fe20007f5e0ff */
[C---:B------:R-:W-:Y:S02]  /*3400*/  IMAD.X R37, R14.reuse, 0x1, R91, P1 ;  /* 0x000000010e257824 */ /* 0x040fe400008e065b */
[----:B------:R1:W5:Y:S02]  /*3410*/  @!P0 LDG.E.U8 R148, desc[UR10][R32.64] ;  /* 0x0000000a20948981 */ /* 0x000364000c1e1100 */
[----:B------:R-:W-:Y:S01]  /*3420*/  IMAD.X R57, R14, 0x1, R75, P2 ;  /* 0x000000010e397824 */ /* 0x000fe200010e064b */
[C---:B------:R-:W-:Y:S01]  /*3430*/  IADD3 R94, P1, PT, R119.reuse, R80, RZ ;  /* 0x00000050775e7210 */ /* 0x040fe20007f3e0ff */
[----:B------:R-:W5:Y:S01]  /*3440*/  @!P0 LDG.E.U8 R165, desc[UR10][R58.64] ;  /* 0x0000000a3aa58981 */ /* 0x000f62000c1e1100 */
[----:B0-----:R-:W-:-:S03]  /*3450*/  IADD3 R34, P2, PT, R119, R68, RZ ;  /* 0x0000004477227210 */ /* 0x001fc60007f5e0ff */
[C---:B------:R-:W-:Y:S01]  /*3460*/  IMAD.X R95, R14.reuse, 0x1, R93, P1 ;  /* 0x000000010e5f7824 */ /* 0x040fe200008e065d */
[----:B------:R0:W5:Y:S01]  /*3470*/  @!P0 LDG.E.U8 R144, desc[UR10][R56.64] ;  /* 0x0000000a38908981 */ /* 0x000162000c1e1100 */
[C---:B-1----:R-:W-:Y:S01]  /*3480*/  IADD3 R32, P1, PT, R119.reuse, R84, RZ ;  /* 0x0000005477207210 */ /* 0x042fe20007f3e0ff */
[C---:B------:R-:W-:Y:S02]  /*3490*/  IMAD.X R35, R14.reuse, 0x1, R81, P2 ;  /* 0x000000010e237824 */ /* 0x040fe400010e0651 */
[----:B------:R-:W5:Y:S02]  /*34a0*/  @!P0 LDG.E.U8 R150, desc[UR10][R36.64] ;  /* 0x0000000a24968981 */ /* 0x000f64000c1e1100 */
[----:B------:R-:W-:Y:S02]  /*34b0*/  IMAD.X R33, R14, 0x1, R101, P1 ;  /* 0x000000010e217824 */ /* 0x000fe400008e0665 */
[----:B------:R-:W5:Y:S01]  /*34c0*/  @!P0 LDG.E.U8 R152, desc[UR10][R94.64] ;  /* 0x0000000a5e988981 */ /* 0x000f62000c1e1100 */
[----:B0-----:R-:W-:-:S03]  /*34d0*/  IADD3 R56, P2, PT, R119, R76, RZ ;  /* 0x0000004c77387210 */ /* 0x001fc60007f5e0ff */
[----:B------:R0:W5:Y:S01]  /*34e0*/  @!P0 LDG.E.U8 R149, desc[UR10][R34.64] ;  /* 0x0000000a22958981 */ /* 0x000162000c1e1100 */
[C---:B------:R-:W-:Y:S01]  /*34f0*/  IADD3 R58, P1, PT, R119.reuse, R86, RZ ;  /* 0x00000056773a7210 */ /* 0x040fe20007f3e0ff */
[C---:B------:R-:W-:Y:S02]  /*3500*/  IMAD.X R57, R14.reuse, 0x1, R89, P2 ;  /* 0x000000010e397824 */ /* 0x040fe400010e0659 */
[----:B------:R-:W5:Y:S02]  /*3510*/  @!P0 LDG.E.U8 R147, desc[UR10][R32.64] ;  /* 0x0000000a20938981 */ /* 0x000f64000c1e1100 */
[C---:B------:R-:W-:Y:S01]  /*3520*/  IMAD.X R59, R14.reuse, 0x1, R103, P1 ;  /* 0x000000010e3b7824 */ /* 0x040fe200008e0667 */
[----:B------:R-:W-:Y:S01]  /*3530*/  PRMT R145, RZ, 0x7610, R145 ;  /* 0x00007610ff917816 */ /* 0x000fe20000000091 */
[----:B------:R1:W5:Y:S01]  /*3540*/  @!P0 LDG.E.U8 R161, desc[UR10][R56.64] ;  /* 0x0000000a38a18981 */ /* 0x000362000c1e1100 */
[C---:B0-----:R-:W-:Y:S02]  /*3550*/  IADD3 R34, P2, PT, R119.reuse, R82, RZ ;  /* 0x0000005277227210 */ /* 0x041fe40007f5e0ff */
[----:B------:R-:W-:Y:S01]  /*3560*/  IADD3 R36, P1, PT, R119, R102, RZ ;  /* 0x0000006677247210 */ /* 0x000fe20007f3e0ff */
[----:B------:R-:W5:Y:S02]  /*3570*/  @!P0 LDG.E.U8 R154, desc[UR10][R58.64] ;  /* 0x0000000a3a9a8981 */ /* 0x000f64000c1e1100 */
[----:B------:R-:W-:-:S02]  /*3580*/  IMAD.X R35, R14, 0x1, R99, P2 ;  /* 0x000000010e237824 */ /* 0x000fc400010e0663 */
[----:B------:R-:W-:Y:S01]  /*3590*/  LDS.U8 R122, [R120+UR6+0x20] ;  /* 0x00002006787a7984 */ /* 0x000fe20008000000 */
[C---:B-1----:R-:W-:Y:S01]  /*35a0*/  IADD3 R56, P2, PT, R119.reuse, R92, RZ ;  /* 0x0000005c77387210 */ /* 0x042fe20007f5e0ff */
[C---:B------:R-:W-:Y:S02]  /*35b0*/  IMAD.X R37, R14.reuse, 0x1, R115, P1 ;  /* 0x000000010e257824 */ /* 0x040fe400008e0673 */
[----:B------:R0:W5:Y:S02]  /*35c0*/  @!P0 LDG.E.U8 R155, desc[UR10][R34.64] ;  /* 0x0000000a229b8981 */ /* 0x000164000c1e1100 */
[C---:B------:R-:W-:Y:S01]  /*35d0*/  IMAD.X R57, R14.reuse, 0x1, R109, P2 ;  /* 0x000000010e397824 */ /* 0x040fe200010e066d */
[C---:B------:R-:W-:Y:S01]  /*35e0*/  IADD3 R94, P2, PT, R119.reuse, R104, RZ ;  /* 0x00000068775e7210 */ /* 0x040fe20007f5e0ff */
[----:B------:R-:W5:Y:S04]  /*35f0*/  @!P0 LDG.E.U8 R157, desc[UR10][R36.64] ;  /* 0x0000000a249d8981 */ /* 0x000f68000c1e1100 */
[----:B------:R1:W5:Y:S01]  /*3600*/  @!P0 LDG.E.U8 R159, desc[UR10][R56.64] ;  /* 0x0000000a389f8981 */ /* 0x000362000c1e1100 */
[C---:B0-----:R-:W-:Y:S01]  /*3610*/  IADD3 R34, P1, PT, R119.reuse, R90, RZ ;  /* 0x0000005a77227210 */ /* 0x041fe20007f3e0ff */
[C---:B------:R-:W-:Y:S01]  /*3620*/  IMAD.X R95, R14.reuse, 0x1, R117, P2 ;  /* 0x000000010e5f7824 */ /* 0x040fe200010e0675 */
[----:B------:R-:W-:Y:S01]  /*3630*/  IADD3 R32, P2, PT, R119, R98, RZ ;  /* 0x0000006277207210 */ /* 0x000fe20007f5e0ff */
[----:B------:R-:W-:Y:S02]  /*3640*/  LDS.U8 R137, [R120+UR6+0x30] ;  /* 0x0000300678897984 */ /* 0x000fe40008000000 */
[----:B------:R-:W-:-:S02]  /*3650*/  IMAD.X R35, R14, 0x1, R107, P1 ;  /* 0x000000010e237824 */ /* 0x000fc400008e066b */
[----:B------:R-:W5:Y:S01]  /*3660*/  @!P0 LDG.E.U8 R145, desc[UR10][R94.64] ;  /* 0x0000000a5e918981 */ /* 0x000f62000c1e1100 */
[C---:B-1----:R-:W-:Y:S01]  /*3670*/  IADD3 R56, P1, PT, R119.reuse, R100, RZ ;  /* 0x0000006477387210 */ /* 0x042fe20007f3e0ff */
[C---:B------:R-:W-:Y:S01]  /*3680*/  IMAD.X R33, R14.reuse, 0x1, R111, P2 ;  /* 0x000000010e217824 */ /* 0x040fe200010e066f */
[C---:B------:R-:W-:Y:S01]  /*3690*/  IADD3 R58, P2, PT, R119.reuse, R88, RZ ;  /* 0x00000058773a7210 */ /* 0x040fe20007f5e0ff */
[----:B------:R0:W5:Y:S02]  /*36a0*/  @!P0 LDG.E.U8 R130, desc[UR10][R34.64] ;  /* 0x0000000a22828981 */ /* 0x000164000c1e1100 */
[C---:B------:R-:W-:Y:S01]  /*36b0*/  IMAD.X R57, R14.reuse, 0x1, R113, P1 ;  /* 0x000000010e397824 */ /* 0x040fe200008e0671 */
[----:B------:R-:W-:Y:S01]  /*36c0*/  IADD3 R36, P1, PT, R119, R72, RZ ;  /* 0x0000004877247210 */ /* 0x000fe20007f3e0ff */
[----:B------:R1:W5:Y:S01]  /*36d0*/  @!P0 LDG.E.U8 R156, desc[UR10][R32.64] ;  /* 0x0000000a209c8981 */ /* 0x000362000c1e1100 */
[----:B------:R-:W-:-:S03]  /*36e0*/  IMAD.X R59, R14, 0x1, R105, P2 ;  /* 0x000000010e3b7824 */ /* 0x000fc600010e0669 */
[----:B------:R-:W-:Y:S01]  /*36f0*/  IMAD.X R37, R14, 0x1, R85, P1 ;  /* 0x000000010e257824 */ /* 0x000fe200008e0655 */
[----:B------:R1:W5:Y:S01]  /*3700*/  @!P0 LDG.E.U8 R158, desc[UR10][R56.64] ;  /* 0x0000000a389e8981 */ /* 0x000362000c1e1100 */
[----:B0-----:R-:W-:-:S03]  /*3710*/  IADD3 R34, P1, PT, R119, R12, RZ ;  /* 0x0000000c77227210 */ /* 0x001fc60007f3e0ff */
[----:B------:R0:W5:Y:S01]  /*3720*/  @!P0 LDG.E.U8 R162, desc[UR10][R36.64] ;  /* 0x0000000a24a28981 */ /* 0x000162000c1e1100 */
[----:B-1----:R-:W-:Y:S01]  /*3730*/  IADD3 R32, P2, PT, R119, R20, RZ ;  /* 0x0000001477207210 */ /* 0x002fe20007f5e0ff */
[C---:B------:R-:W-:Y:S02]  /*3740*/  IMAD.X R35, R14.reuse, 0x1, R23, P1 ;  /* 0x000000010e237824 */ /* 0x040fe400008e0617 */
[----:B------:R1:W5:Y:S02]  /*3750*/  @!P0 LDG.E.U8 R160, desc[UR10][R58.64] ;  /* 0x0000000a3aa08981 */ /* 0x000364000c1e1100 */
[----:B------:R-:W-:Y:S02]  /*3760*/  IMAD.X R33, R14, 0x1, R31, P2 ;  /* 0x000000010e217824 */ /* 0x000fe400010e061f */
[----:B------:R-:W-:Y:S01]  /*3770*/  LDS.U8 R56, [R120+UR6] ;  /* 0x0000000678387984 */ /* 0x000fe20008000000 */
[----:B0-----:R-:W-:-:S03]  /*3780*/  PRMT R37, RZ, 0x7610, R37 ;  /* 0x00007610ff257816 */ /* 0x001fc60000000025 */
[----:B------:R-:W5:Y:S04]  /*3790*/  @!P0 LDG.E.U8 R164, desc[UR10][R32.64] ;  /* 0x0000000a20a48981 */ /* 0x000f68000c1e1100 */
[----:B------:R-:W5:Y:S04]  /*37a0*/  @!P0 LDG.E.U8 R37, desc[UR10][R34.64] ;  /* 0x0000000a22258981 */ /* 0x000f68000c1e1100 */
[----:B------:R-:W0:Y:S04]  /*37b0*/  LDS.U8 R57, [R120+UR6+0x10] ;  /* 0x0000100678397984 */ /* 0x000e280008000000 */
[----:B-1----:R-:W-:Y:S04]  /*37c0*/  LDS.U8 R58, [R120+UR6+0x100] ;  /* 0x00010006783a7984 */ /* 0x002fe80008000000 */
[----:B------:R-:W1:Y:S04]  /*37d0*/  LDS.U8 R59, [R120+UR6+0x110] ;  /* 0x00011006783b7984 */ /* 0x000e680008000000 */
[----:B------:R-:W-:Y:S04]  /*37e0*/  LDS.U8 R124, [R120+UR6+0x120] ;  /* 0x00012006787c7984 */ /* 0x000fe80008000000 */
[----:B------:R-:W-:Y:S04]  /*37f0*/  LDS.U8 R139, [R120+UR6+0x130] ;  /* 0x00013006788b7984 */ /* 0x000fe80008000000 */
[----:B------:R-:W-:Y:S04]  /*3800*/  LDS.U8 R94, [R110+UR6] ;  /* 0x000000066e5e7984 */ /* 0x000fe80008000000 */
[----:B------:R-:W1:Y:S04]  /*3810*/  LDS.U8 R95, [R110+UR6+0x10] ;  /* 0x000010066e5f7984 */ /* 0x000e680008000000 */
[----:B------:R-:W-:Y:S04]  /*3820*/  LDS.U8 R126, [R110+UR6+0x20] ;  /* 0x000020066e7e7984 */ /* 0x000fe80008000000 */
[----:B------:R-:W-:Y:S04]  /*3830*/  LDS.U8 R141, [R110+UR6+0x30] ;  /* 0x000030066e8d7984 */ /* 0x000fe80008000000 */
[----:B------:R-:W-:Y:S04]  /*3840*/  LDS.U8 R96, [R110+UR6+0x100] ;  /* 0x000100066e607984 */ /* 0x000fe80008000000 */
[----:B------:R-:W1:Y:S04]  /*3850*/  LDS.U8 R97, [R110+UR6+0x110] ;  /* 0x000110066e617984 */ /* 0x000e680008000000 */
[----:B------:R-:W-:Y:S04]  /*3860*/  LDS.U8 R128, [R110+UR6+0x120] ;  /* 0x000120066e807984 */ /* 0x000fe80008000000 */
[----:B------:R-:W2:Y:S01]  /*3870*/  LDS.U8 R143, [R110+UR6+0x130] ;  /* 0x000130066e8f7984 */ /* 0x000ea20008000000 */
[----:B------:R-:W-:Y:S01]  /*3880*/  BAR.SYNC.DEFER_BLOCKING 0x0 ;  /* 0x0000000000007b1d */ /* 0x000fe20000010000 */
[----:B0-----:R-:W-:-:S02]  /*3890*/  IMAD R56, R57, 0x100, R56 ;  /* 0x0000010039387824 */ /* 0x001fc400078e0238 */
[----:B-1----:R-:W-:-:S03]  /*38a0*/  IMAD R58, R59, 0x100, R58 ;  /* 0x000001003b3a7824 */ /* 0x002fc600078e023a */
[----:B------:R-:W-:Y:S01]  /*38b0*/  F2FP.F16.E4M3.UNPACK_B R56, R56 ;  /* 0x00000038ff38723e */ /* 0x000fe200020006ff */
[----:B------:R-:W-:Y:S01]  /*38c0*/  IMAD R57, R95, 0x100, R94 ;  /* 0x000001005f397824 */ /* 0x000fe200078e025e */
[----:B------:R-:W-:-:S04]  /*38d0*/  F2FP.F16.E4M3.UNPACK_B R58, R58 ;  /* 0x0000003aff3a723e */ /* 0x000fc800020006ff */
[----:B------:R-:W-:Y:S01]  /*38e0*/  F2FP.F16.E4M3.UNPACK_B R57, R57 ;  /* 0x00000039ff39723e */ /* 0x000fe200020006ff */
[----:B------:R-:W-:Y:S01]  /*38f0*/  IMAD R59, R97, 0x100, R96 ;  /* 0x00000100613b7824 */ /* 0x000fe200078e0260 */
[----:B----4-:R-:W-:Y:S04]  /*3900*/  STS.U8 [R114+UR6+0x700], R163 ;  /* 0x000700a372007988 */ /* 0x010fe80008000006 */
[----:B--2---:R-:W-:Y:S04]  /*3910*/  STS.U8 [R114+UR6+0x600], R132 ;  /* 0x0006008472007988 */ /* 0x004fe80008000006 */
[----:B---3--:R-:W-:Y:S04]  /*3920*/  STS.U8 [R114+UR6+0x740], R39 ;  /* 0x0007402772007988 */ /* 0x008fe80008000006 */
[----:B------:R-:W-:Y:S04]  /*3930*/  STS.U8 [R114+UR6+0x540], R38 ;  /* 0x0005402672007988 */ /* 0x000fe80008000006 */
[----:B------:R-:W-:Y:S04]  /*3940*/  STS.U8 [R114+UR6+0x500], R151 ;  /* 0x0005009772007988 */ /* 0x000fe80008000006 */
[----:B-----5:R-:W-:Y:S04]  /*3950*/  STS.U8 [R114+UR6+0x640], R134 ;  /* 0x0006408672007988 */ /* 0x020fe80008000006 */
[----:B------:R-:W-:Y:S04]  /*3960*/  STS.U8 [R114+UR6+0x440], R153 ;  /* 0x0004409972007988 */ /* 0x000fe80008000006 */
[----:B------:R-:W-:Y:S04]  /*3970*/  STS.U8 [R114+UR6+0x340], R165 ;  /* 0x000340a572007988 */ /* 0x000fe80008000006 */
[----:B------:R-:W-:Y:S04]  /*3980*/  STS.U8 [R114+UR6+0x400], R149 ;  /* 0x0004009572007988 */ /* 0x000fe80008000006 */
[----:B------:R-:W-:Y:S04]  /*3990*/  STS.U8 [R114+UR6+0x200], R147 ;  /* 0x0002009372007988 */ /* 0x000fe80008000006 */
[----:B------:R-:W-:Y:S04]  /*39a0*/  STS.U8 [R114+UR6+0x300], R161 ;  /* 0x000300a172007988 */ /* 0x000fe80008000006 */
[----:B------:R-:W-:Y:S04]  /*39b0*/  STS.U8 [R114+UR6+0x240], R155 ;  /* 0x0002409b72007988 */ /* 0x000fe80008000006 */
[----:B------:R-:W-:Y:S04]  /*39c0*/  STS.U8 [R114+UR6+0x40], R157 ;  /* 0x0000409d72007988 */ /* 0x000fe80008000006 */
[----:B------:R-:W-:Y:S04]  /*39d0*/  STS.U8 [R114+UR6+0x100], R159 ;  /* 0x0001009f72007988 */ /* 0x000fe80008000006 */
[----:B------:R-:W-:Y:S04]  /*39e0*/  STS.U8 [R114+UR6], R145 ;  /* 0x0000009172007988 */ /* 0x000fe80008000006 */
        /* <DEDUP_REMOVED lines=16> */
[----:B------:R-:W-:Y:S01]  /*3af0*/  STS.U8 [R118+UR6+0x7c0], R37 ;  /* 0x0007c02576007988 */ /* 0x000fe20008000006 */
[----:B------:R-:W-:Y:S06]  /*3b00*/  BAR.SYNC.DEFER_BLOCKING 0x0 ;  /* 0x0000000000007b1d */ /* 0x000fec0000010000 */
[----:B------:R-:W0:Y:S04]  /*3b10*/  LDSM.16.M88.4 R36, [R13+UR4] ;  /* 0x000000040d24783b */ /* 0x000e280008000200 */
[----:B------:R-:W1:Y:S01]  /*3b20*/  LDSM.16.M88.4 R32, [R13+UR4+0x400] ;  /* 0x000400040d20783b */ /* 0x000e620008000200 */
[----:B------:R-:W-:Y:S01]  /*3b30*/  F2FP.F16.E4M3.UNPACK_B R59, R59 ;  /* 0x0000003bff3b723e */ /* 0x000fe200020006ff */
[----:B------:R-:W-:-:S02]  /*3b40*/  IMAD R122, R137, 0x100, R122 ;  /* 0x00000100897a7824 */ /* 0x000fc400078e027a */
[----:B------:R-:W-:Y:S02]  /*3b50*/  IMAD R124, R139, 0x100, R124 ;  /* 0x000001008b7c7824 */ /* 0x000fe400078e027c */
[----:B------:R-:W-:Y:S02]  /*3b60*/  IMAD R126, R141, 0x100, R126 ;  /* 0x000001008d7e7824 */ /* 0x000fe400078e027e */
[----:B------:R-:W-:Y:S01]  /*3b70*/  IMAD R128, R143, 0x100, R128 ;  /* 0x000001008f807824 */ /* 0x000fe200078e0280 */
[----:B0-----:R-:W-:Y:S02]  /*3b80*/  F2FP.F16.E4M3.UNPACK_B R96, R36 ;  /* 0x00000024ff60723e */ /* 0x001fe400020006ff */
[----:B------:R-:W-:Y:S02]  /*3b90*/  F2FP.F16.E4M3.UNPACK_B R97, R37 ;  /* 0x00000025ff61723e */ /* 0x000fe400020006ff */
[----:B------:R-:W-:Y:S02]  /*3ba0*/  F2FP.F16.E4M3.UNPACK_B R94, R38 ;  /* 0x00000026ff5e723e */ /* 0x000fe400020006ff */
[----:B------:R-:W-:-:S03]  /*3bb0*/  F2FP.F16.E4M3.UNPACK_B R95, R39 ;  /* 0x00000027ff5f723e */ /* 0x000fc600020006ff */
[----:B------:R-:W-:Y:S01]  /*3bc0*/  HMMA.16816.F32 R48, R56, R96, R48 ;  /* 0x000000603830723c */ /* 0x000fe20000001830 */
[----:B-1----:R-:W-:Y:S02]  /*3bd0*/  F2FP.F16.E4M3.UNPACK_B R96, R32 ;  /* 0x00000020ff60723e */ /* 0x002fe400020006ff */
[----:B------:R-:W-:-:S05]  /*3be0*/  F2FP.F16.E4M3.UNPACK_B R97, R33 ;  /* 0x00000021ff61723e */ /* 0x000fca00020006ff */
[----:B------:R-:W-:Y:S01]  /*3bf0*/  HMMA.16816.F32 R44, R56, R94, R44 ;  /* 0x0000005e382c723c */ /* 0x000fe2000000182c */
[----:B------:R-:W-:Y:S02]  /*3c00*/  F2FP.F16.E4M3.UNPACK_B R94, R34 ;  /* 0x00000022ff5e723e */ /* 0x000fe400020006ff */
[----:B------:R-:W-:-:S05]  /*3c10*/  F2FP.F16.E4M3.UNPACK_B R95, R35 ;  /* 0x00000023ff5f723e */ /* 0x000fca00020006ff */
[C---:B------:R-:W-:Y:S08]  /*3c20*/  HMMA.16816.F32 R40, R56.reuse, R96, R40 ;  /* 0x000000603828723c */ /* 0x040ff00000001828 */
[----:B------:R-:W-:Y:S01]  /*3c30*/  HMMA.16816.F32 R52, R56, R94, R52 ;  /* 0x0000005e3834723c */ /* 0x000fe20000001834 */
[----:B------:R-:W-:Y:S02]  /*3c40*/  F2FP.F16.E4M3.UNPACK_B R56, R122 ;  /* 0x0000007aff38723e */ /* 0x000fe400020006ff */
[----:B------:R-:W-:-:S02]  /*3c50*/  F2FP.F16.E4M3.UNPACK_B R58, R124 ;  /* 0x0000007cff3a723e */ /* 0x000fc400020006ff */
[----:B------:R-:W-:Y:S02]  /*3c60*/  F2FP.F16.E4M3.UNPACK_B R57, R126 ;  /* 0x0000007eff39723e */ /* 0x000fe400020006ff */
[----:B------:R-:W-:Y:S02]  /*3c70*/  F2FP.F16.E4M3.UNPACK_B R59, R128 ;  /* 0x00000080ff3b723e */ /* 0x000fe400020006ff */
[----:B------:R-:W-:Y:S02]  /*3c80*/  F2FP.F16.E4M3.UNPACK_B R36, R36.H1 ;  /* 0x00000024ff24723e */ /* 0x000fe400030006ff */
[----:B------:R-:W-:Y:S02]  /*3c90*/  F2FP.F16.E4M3.UNPACK_B R37, R37.H1 ;  /* 0x00000025ff25723e */ /* 0x000fe400030006ff */
[----:B------:R-:W-:Y:S02]  /*3ca0*/  F2FP.F16.E4M3.UNPACK_B R38, R38.H1 ;  /* 0x00000026ff26723e */ /* 0x000fe400030006ff */
[----:B------:R-:W-:-:S02]  /*3cb0*/  F2FP.F16.E4M3.UNPACK_B R39, R39.H1 ;  /* 0x00000027ff27723e */ /* 0x000fc400030006ff */
[----:B------:R-:W-:Y:S02]  /*3cc0*/  F2FP.F16.E4M3.UNPACK_B R32, R32.H1 ;  /* 0x00000020ff20723e */ /* 0x000fe400030006ff */
[----:B------:R-:W-:Y:S02]  /*3cd0*/  F2FP.F16.E4M3.UNPACK_B R33, R33.H1 ;  /* 0x00000021ff21723e */ /* 0x000fe400030006ff */
[----:B------:R-:W-:Y:S02]  /*3ce0*/  F2FP.F16.E4M3.UNPACK_B R34, R34.H1 ;  /* 0x00000022ff22723e */ /* 0x000fe400030006ff */
[----:B------:R-:W-:Y:S02]  /*3cf0*/  F2FP.F16.E4M3.UNPACK_B R35, R35.H1 ;  /* 0x00000023ff23723e */ /* 0x000fe400030006ff */
[----:B------:R-:W-:Y:S02]  /*3d00*/  IADD3 R12, P1, PT, R12, UR5, RZ ;  /* 0x000000050c0c7c10 */ /* 0x000fe4000ff3e0ff */
[----:B------:R-:W-:-:S02]  /*3d10*/  IADD3 R17, P2, PT, R17, UR5, RZ ;  /* 0x0000000511117c10 */ /* 0x000fc4000ff5e0ff */
[----:B------:R-:W-:Y:S02]  /*3d20*/  IADD3 R18, P3, PT, R18, UR5, RZ ;  /* 0x0000000512127c10 */ /* 0x000fe4000ff7e0ff */
[----:B------:R-:W-:Y:S02]  /*3d30*/  IADD3 R19, P4, PT, R19, UR5, RZ ;  /* 0x0000000513137c10 */ /* 0x000fe4000ff9e0ff */
[----:B------:R-:W-:Y:S02]  /*3d40*/  IADD3 R20, P5, PT, R20, UR5, RZ ;  /* 0x0000000514147c10 */ /* 0x000fe4000ffbe0ff */
[----:B------:R-:W-:Y:S02]  /*3d50*/  IADD3.X R23, PT, PT, R23, UR9, RZ, P1, !PT ;  /* 0x0000000917177c10 */ /* 0x000fe40008ffe4ff */
[----:B------:R-:W-:Y:S02]  /*3d60*/  IADD3.X R25, PT, PT, R25, UR9, RZ, P2, !PT ;  /* 0x0000000919197c10 */ /* 0x000fe400097fe4ff */
[----:B------:R-:W-:-:S02]  /*3d70*/  IADD3.X R27, PT, PT, R27, UR9, RZ, P3, !PT ;  /* 0x000000091b1b7c10 */ /* 0x000fc40009ffe4ff */
[----:B------:R-:W-:Y:S02]  /*3d80*/  IADD3.X R29, PT, PT, R29, UR9, RZ, P4, !PT ;  /* 0x000000091d1d7c10 */ /* 0x000fe4000a7fe4ff */
[----:B------:R-:W-:Y:S01]  /*3d90*/  IADD3.X R31, PT, PT, R31, UR9, RZ, P5, !PT ;  /* 0x000000091f1f7c10 */ /* 0x000fe2000affe4ff */
[C---:B------:R-:W-:Y:S01]  /*3da0*/  HMMA.16816.F32 R48, R56.reuse, R36, R48 ;  /* 0x000000243830723c */ /* 0x040fe20000001830 */
[----:B------:R-:W-:Y:S02]  /*3db0*/  IADD3 R21, P6, PT, R21, UR5, RZ ;  /* 0x0000000515157c10 */ /* 0x000fe4000ffde0ff */
[----:B------:R-:W-:Y:S02]  /*3dc0*/  IADD3 R22, P0, PT, R22, UR5, RZ ;  /* 0x0000000516167c10 */ /* 0x000fe4000ff1e0ff */
[----:B------:R-:W-:Y:S02]  /*3dd0*/  IADD3 R24, P1, PT, R24, UR5, RZ ;  /* 0x0000000518187c10 */ /* 0x000fe4000ff3e0ff */
[----:B------:R-:W-:Y:S01]  /*3de0*/  IADD3 R26, P2, PT, R26, UR5, RZ ;  /* 0x000000051a1a7c10 */ /* 0x000fe2000ff5e0ff */
[----:B------:R-:W-:Y:S01]  /*3df0*/  HMMA.16816.F32 R44, R56, R38, R44 ;  /* 0x00000026382c723c */ /* 0x000fe2000000182c */
[----:B------:R-:W-:-:S02]  /*3e00*/  IADD3 R28, P3, PT, R28, UR5, RZ ;  /* 0x000000051c1c7c10 */ /* 0x000fc4000ff7e0ff */
[----:B------:R-:W-:Y:S02]  /*3e10*/  IADD3 R30, P4, PT, R30, UR5, RZ ;  /* 0x000000051e1e7c10 */ /* 0x000fe4000ff9e0ff */
[----:B------:R-:W-:-:S03]  /*3e20*/  IADD3 R60, P5, PT, R60, UR5, RZ ;  /* 0x000000053c3c7c10 */ /* 0x000fc6000ffbe0ff */
[----:B------:R-:W-:Y:S01]  /*3e30*/  HMMA.16816.F32 R40, R56, R32, R40 ;  /* 0x000000203828723c */ /* 0x000fe20000001828 */
[----:B------:R-:W-:Y:S01]  /*3e40*/  UIADD3 UR7, UPT, UPT, UR7, -0x1, URZ ;  /* 0xffffffff07077890 */ /* 0x000fe2000fffe0ff */
[----:B------:R-:W-:Y:S02]  /*3e50*/  IADD3.X R61, PT, PT, R61, UR9, RZ, P6, !PT ;  /* 0x000000093d3d7c10 */ /* 0x000fe4000b7fe4ff */
[----:B------:R-:W-:-:S04]  /*3e60*/  IADD3.X R63, PT, PT, R63, UR9, RZ, P0, !PT ;  /* 0x000000093f3f7c10 */ /* 0x000fc800087fe4ff */
[----:B------:R-:W-:Y:S01]  /*3e70*/  HMMA.16816.F32 R52, R56, R34, R52 ;  /* 0x000000223834723c */ /* 0x000fe20000001834 */
        /* <DEDUP_REMOVED lines=9> */
[----:B------:R-:W-:Y:S02]  /*3f10*/  IADD3 R70, P3, PT, R70, UR5, RZ ;  /* 0x0000000546467c10 */ /* 0x000fe4000ff7e0ff */
[----:B------:R-:W-:Y:S02]  /*3f20*/  IADD3 R72, P4, PT, R72, UR5, RZ ;  /* 0x0000000548487c10 */ /* 0x000fe4000ff9e0ff */
[----:B------:R-:W-:Y:S01]  /*3f30*/  IADD3 R74, P5, PT, R74, UR5, RZ ;  /* 0x000000054a4a7c10 */ /* 0x000fe2000ffbe0ff */
[----:B------:R-:W-:Y:S01]  /*3f40*/  UISETP.NE.U32.AND UP0, UPT, UR7, URZ, UPT ;  /* 0x000000ff0700728c */ /* 0x000fe2000bf05070 */
[----:B------:R-:W-:-:S02]  /*3f50*/  IADD3.X R75, PT, PT, R75, UR9, RZ, P6, !PT ;  /* 0x000000094b4b7c10 */ /* 0x000fc4000b7fe4ff */
[----:B------:R-:W-:Y:S02]  /*3f60*/  IADD3.X R77, PT, PT, R77, UR9, RZ, P0, !PT ;  /* 0x000000094d4d7c10 */ /* 0x000fe400087fe4ff */
[----:B------:R-:W-:Y:S02]  /*3f70*/  IADD3.X R79, PT, PT, R79, UR9, RZ, P1, !PT ;  /* 0x000000094f4f7c10 */ /* 0x000fe40008ffe4ff */
[----:B------:R-:W-:Y:S02]  /*3f80*/  IADD3.X R81, PT, PT, R81, UR9, RZ, P2, !PT ;  /* 0x0000000951517c10 */ /* 0x000fe400097fe4ff */
[----:B------:R-:W-:Y:S02]  /*3f90*/  IADD3.X R83, PT, PT, R83, UR9, RZ, P3, !PT ;  /* 0x0000000953537c10 */ /* 0x000fe40009ffe4ff */
[----:B------:R-:W-:Y:S02]  /*3fa0*/  IADD3.X R85, PT, PT, R85, UR9, RZ, P4, !PT ;  /* 0x0000000955557c10 */ /* 0x000fe4000a7fe4ff */
[----:B------:R-:W-:-:S02]  /*3fb0*/  IADD3.X R87, PT, PT, R87, UR9, RZ, P5, !PT ;  /* 0x0000000957577c10 */ /* 0x000fc4000affe4ff */
[----:B------:R-:W-:Y:S02]  /*3fc0*/  IADD3 R76, P6, PT, R76, UR5, RZ ;  /* 0x000000054c4c7c10 */ /* 0x000fe4000ffde0ff */
[----:B------:R-:W-:Y:S02]  /*3fd0*/  IADD3 R78, P0, PT, R78, UR5, RZ ;  /* 0x000000054e4e7c10 */ /* 0x000fe4000ff1e0ff */
[----:B------:R-:W-:Y:S02]  /*3fe0*/  IADD3 R80, P1, PT, R80, UR5, RZ ;  /* 0x0000000550507c10 */ /* 0x000fe4000ff3e0ff */
[----:B------:R-:W-:Y:S02]  /*3ff0*/  IADD3 R82, P2, PT, R82, UR5, RZ ;  /* 0x0000000552527c10 */ /* 0x000fe4000ff5e0ff */
[----:B------:R-:W-:Y:S02]  /*4000*/  IADD3 R84, P3, PT, R84, UR5, RZ ;  /* 0x0000000554547c10 */ /* 0x000fe4000ff7e0ff */
[----:B------:R-:W-:-:S02]  /*4010*/  IADD3 R86, P4, PT, R86, UR5, RZ ;  /* 0x0000000556567c10 */ /* 0x000fc4000ff9e0ff */
[----:B------:R-:W-:Y:S02]  /*4020*/  IADD3 R88, P5, PT, R88, UR5, RZ ;  /* 0x0000000558587c10 */ /* 0x000fe4000ffbe0ff */
[----:B------:R-:W-:Y:S02]  /*4030*/  IADD3.X R89, PT, PT, R89, UR9, RZ, P6, !PT ;  /* 0x0000000959597c10 */ /* 0x000fe4000b7fe4ff */
[----:B------:R-:W-:Y:S02]  /*4040*/  IADD3.X R91, PT, PT, R91, UR9, RZ, P0, !PT ;  /* 0x000000095b5b7c10 */ /* 0x000fe400087fe4ff */
[----:B------:R-:W-:Y:S02]  /*4050*/  IADD3.X R93, PT, PT, R93, UR9, RZ, P1, !PT ;  /* 0x000000095d5d7c10 */ /* 0x000fe40008ffe4ff */
[----:B------:R-:W-:Y:S02]  /*4060*/  IADD3.X R99, PT, PT, R99, UR9, RZ, P2, !PT ;  /* 0x0000000963637c10 */ /* 0x000fe400097fe4ff */
[----:B------:R-:W-:-:S02]  /*4070*/  IADD3.X R101, PT, PT, R101, UR9, RZ, P3, !PT ;  /* 0x0000000965657c10 */ /* 0x000fc40009ffe4ff */
[----:B------:R-:W-:Y:S02]  /*4080*/  IADD3.X R103, PT, PT, R103, UR9, RZ, P4, !PT ;  /* 0x0000000967677c10 */ /* 0x000fe4000a7fe4ff */
[----:B------:R-:W-:Y:S02]  /*4090*/  IADD3.X R105, PT, PT, R105, UR9, RZ, P5, !PT ;  /* 0x0000000969697c10 */ /* 0x000fe4000affe4ff */
[----:B------:R-:W-:Y:S02]  /*40a0*/  IADD3 R90, P6, PT, R90, UR5, RZ ;  /* 0x000000055a5a7c10 */ /* 0x000fe4000ffde0ff */
[----:B------:R-:W-:Y:S02]  /*40b0*/  IADD3 R92, P0, PT, R92, UR5, RZ ;  /* 0x000000055c5c7c10 */ /* 0x000fe4000ff1e0ff */
[----:B------:R-:W-:Y:S02]  /*40c0*/  IADD3 R98, P1, PT, R98, UR5, RZ ;  /* 0x0000000562627c10 */ /* 0x000fe4000ff3e0ff */
[----:B------:R-:W-:-:S02]  /*40d0*/  IADD3 R100, P2, PT, R100, UR5, RZ ;  /* 0x0000000564647c10 */ /* 0x000fc4000ff5e0ff */
[----:B------:R-:W-:Y:S02]  /*40e0*/  IADD3 R102, P3, PT, R102, UR5, RZ ;  /* 0x0000000566667c10 */ /* 0x000fe4000ff7e0ff */
[----:B------:R-:W-:Y:S02]  /*40f0*/  IADD3 R104, P4, PT, R104, UR5, RZ ;  /* 0x0000000568687c10 */ /* 0x000fe4000ff9e0ff */
[----:B------:R-:W-:Y:S02]  /*4100*/  IADD3 R106, P5, PT, R121, R106, RZ ;  /* 0x0000006a796a7210 */ /* 0x000fe40007fbe0ff */
[----:B------:R-:W-:Y:S02]  /*4110*/  IADD3.X R107, PT, PT, R107, UR9, RZ, P6, !PT ;  /* 0x000000096b6b7c10 */ /* 0x000fe4000b7fe4ff */
[----:B------:R-:W-:Y:S02]  /*4120*/  IADD3.X R109, PT, PT, R109, UR9, RZ, P0, !PT ;  /* 0x000000096d6d7c10 */ /* 0x000fe400087fe4ff */
[----:B------:R-:W-:-:S02]  /*4130*/  IADD3.X R111, PT, PT, R111, UR9, RZ, P1, !PT ;  /* 0x000000096f6f7c10 */ /* 0x000fc40008ffe4ff */
[----:B------:R-:W-:Y:S02]  /*4140*/  IADD3.X R113, PT, PT, R113, UR9, RZ, P2, !PT ;  /* 0x0000000971717c10 */ /* 0x000fe400097fe4ff */
[----:B------:R-:W-:Y:S02]  /*4150*/  IADD3.X R115, PT, PT, R115, UR9, RZ, P3, !PT ;  /* 0x0000000973737c10 */ /* 0x000fe40009ffe4ff */
[----:B------:R-:W-:Y:S02]  /*4160*/  IADD3.X R117, PT, PT, R117, UR9, RZ, P4, !PT ;  /* 0x0000000975757c10 */ /* 0x000fe4000a7fe4ff */
[----:B------:R-:W-:Y:S01]  /*4170*/  LEA.HI.X.SX32 R108, R121, R108, 0x1, P5 ;  /* 0x0000006c796c7211 */ /* 0x000fe200028f0eff */
[----:B------:R-:W-:Y:S01]  /*4180*/  UIADD3 UR8, UPT, UPT, UR8, -0x20, URZ ;  /* 0xffffffe008087890 */ /* 0x000fe2000fffe0ff */
[----:B------:R-:W-:Y:S11]  /*4190*/  BRA.U UP0, `(.L_x_2) ;  /* 0xffffffe900ac7547 */ /* 0x000ff6000b83ffff */
.L_x_1:
[----:B------:R-:W0:Y:S01]  /*41a0*/  S2R R30, SR_TID.X ;  /* 0x00000000001e7919 */ /* 0x000e220000002100 */
[----:B------:R-:W-:Y:S01]  /*41b0*/  F2FP.SATFINITE.E4M3.F32.PACK_AB_MERGE_C R48, R49, R48, RZ ;  /* 0x000000303130723e */ /* 0x000fe200048070ff */
[----:B------:R-:W1:Y:S01]  /*41c0*/  S2UR UR5, SR_CgaCtaId ;  /* 0x00000000000579c3 */ /* 0x000e620000008800 */
[----:B------:R-:W-:-:S07]  /*41d0*/  F2FP.SATFINITE.E4M3.F32.PACK_AB_MERGE_C R40, R41, R40, RZ ;  /* 0x000000282928723e */ /* 0x000fce00048070ff */
[----:B------:R-:W-:Y:S01]  /*41e0*/  BAR.SYNC.DEFER_BLOCKING 0x0 ;  /* 0x0000000000007b1d */ /* 0x000fe20000010000 */
[----:B------:R-:W-:Y:S02]  /*41f0*/  F2FP.SATFINITE.E4M3.F32.PACK_AB_MERGE_C R44, R45, R44, RZ ;  /* 0x0000002c2d2c723e */ /* 0x000fe400048070ff */
[----:B------:R-:W-:Y:S02]  /*4200*/  LOP3.LUT R48, R48, 0xffff, RZ, 0xc0, !PT ;  /* 0x0000ffff30307812 */ /* 0x000fe400078ec0ff */
[----:B------:R-:W-:Y:S01]  /*4210*/  LOP3.LUT R7, R40, 0xffff, RZ, 0xc0, !PT ;  /* 0x0000ffff28077812 */ /* 0x000fe200078ec0ff */
[----:B------:R-:W-:Y:S01]  /*4220*/  UMOV UR4, 0x400 ;  /* 0x0000040000047882 */ /* 0x000fe20000000000 */
[----:B------:R-:W-:Y:S01]  /*4230*/  LOP3.LUT R5, R44, 0xffff, RZ, 0xc0, !PT ;  /* 0x0000ffff2c057812 */ /* 0x000fe200078ec0ff */
[----:B------:R-:W2:Y:S01]  /*4240*/  LDCU.128 UR12, c[0x0][0x390] ;  /* 0x00007200ff0c77ac */ /* 0x000ea20008000c00 */
[----:B------:R-:W-:Y:S01]  /*4250*/  F2FP.SATFINITE.E4M3.F32.PACK_AB_MERGE_C R50, R51, R50, RZ ;  /* 0x000000323332723e */ /* 0x000fe200048070ff */
[----:B------:R-:W3:Y:S01]  /*4260*/  LDC R28, c[0x0][0x3b8] ;  /* 0x0000ee00ff1c7b82 */ /* 0x000ee20000000800 */
[----:B------:R-:W-:-:S02]  /*4270*/  F2FP.SATFINITE.E4M3.F32.PACK_AB_MERGE_C R46, R47, R46, RZ ;  /* 0x0000002e2f2e723e */ /* 0x000fc400048070ff */
[----:B------:R-:W-:Y:S02]  /*4280*/  PRMT R4, R7, 0x3340, R0 ;  /* 0x0000334007047816 */ /* 0x000fe40000000000 */
[----:B------:R-:W-:Y:S02]  /*4290*/  PRMT R3, R48, 0x3340, R5 ;  /* 0x0000334030037816 */ /* 0x000fe40000000005 */
[----:B------:R-:W-:Y:S02]  /*42a0*/  F2FP.SATFINITE.E4M3.F32.PACK_AB_MERGE_C R42, R43, R42, RZ ;  /* 0x0000002a2b2a723e */ /* 0x000fe400048070ff */
[----:B------:R-:W-:Y:S02]  /*42b0*/  PRMT R9, R3, 0x5410, R4 ;  /* 0x0000541003097816 */ /* 0x000fe40000000004 */
[----:B------:R-:W-:Y:S01]  /*42c0*/  LOP3.LUT R50, R50, 0xffff, RZ, 0xc0, !PT ;  /* 0x0000ffff32327812 */ /* 0x000fe200078ec0ff */
[----:B-1----:R-:W-:Y:S01]  /*42d0*/  ULEA UR4, UR5, UR4, 0x18 ;  /* 0x0000000405047291 */ /* 0x002fe2000f8ec0ff */
[----:B------:R-:W-:Y:S01]  /*42e0*/  LOP3.LUT R17, R46, 0xffff, RZ, 0xc0, !PT ;  /* 0x0000ffff2e117812 */ /* 0x000fe200078ec0ff */
[----:B------:R-:W1:Y:S01]  /*42f0*/  LDCU UR5, c[0x0][0x3b4] ;  /* 0x00007680ff0577ac */ /* 0x000e620008000800 */
[----:B------:R-:W-:-:S02]  /*4300*/  LOP3.LUT R19, R42, 0xffff, RZ, 0xc0, !PT ;  /* 0x0000ffff2a137812 */ /* 0x000fc400078ec0ff */
[----:B------:R-:W-:Y:S01]  /*4310*/  SHF.R.U32.HI R3, RZ, 0x8, R48 ;  /* 0x00000008ff037819 */ /* 0x000fe20000011630 */
[----:B0-----:R-:W-:Y:S01]  /*4320*/  IMAD.SHL.U32 R8, R30, 0x8, RZ ;  /* 0x000000081e087824 */ /* 0x001fe200078e00ff */
[----:B------:R-:W-:Y:S02]  /*4330*/  SHF.R.U32.HI R4, RZ, 0x8, R5 ;  /* 0x00000008ff047819 */ /* 0x000fe40000011605 */
[----:B------:R-:W-:Y:S02]  /*4340*/  SHF.R.U32.HI R5, RZ, 0x8, R7 ;  /* 0x00000008ff057819 */ /* 0x000fe40000011607 */
[----:B------:R-:W-:Y:S02]  /*4350*/  PRMT R13, R19, 0x3340, R0 ;  /* 0x00003340130d7816 */ /* 0x000fe40000000000 */
[----:B------:R-:W-:Y:S02]  /*4360*/  PRMT R6, R50, 0x3340, R17 ;  /* 0x0000334032067816 */ /* 0x000fe40000000011 */
[----:B------:R-:W-:-:S02]  /*4370*/  LOP3.LUT R4, R4, 0xffff, RZ, 0xc0, !PT ;  /* 0x0000ffff04047812 */ /* 0x000fc400078ec0ff */
[----:B------:R-:W-:Y:S02]  /*4380*/  LOP3.LUT R3, R3, 0xffff, RZ, 0xc0, !PT ;  /* 0x0000ffff03037812 */ /* 0x000fe400078ec0ff */
[----:B------:R-:W-:Y:S02]  /*4390*/  LOP3.LUT R5, R5, 0xffff, RZ, 0xc0, !PT ;  /* 0x0000ffff05057812 */ /* 0x000fe400078ec0ff */
[----:B------:R-:W-:Y:S02]  /*43a0*/  PRMT R15, R6, 0x5410, R13 ;  /* 0x00005410060f7816 */ /* 0x000fe4000000000d */
[----:B------:R-:W-:Y:S02]  /*43b0*/  PRMT R6, R3, 0x3340, R4 ;  /* 0x0000334003067816 */ /* 0x000fe40000000004 */
[----:B------:R-:W-:Y:S02]  /*43c0*/  SHF.R.S32.HI R12, RZ, 0x3, R30 ;  /* 0x00000003ff0c7819 */ /* 0x000fe4000001141e */
[----:B------:R-:W-:-:S02]  /*43d0*/  LOP3.LUT R14, R30, 0x20, RZ, 0xc0, !PT ;  /* 0x000000201e0e7812 */ /* 0x000fc400078ec0ff */
[----:B------:R-:W-:Y:S02]  /*43e0*/  PRMT R13, R5, 0x3340, R0 ;  /* 0x00003340050d7816 */ /* 0x000fe40000000000 */
[----:B------:R-:W-:Y:S01]  /*43f0*/  SHF.R.U32.HI R4, RZ, 0x8, R17 ;  /* 0x00000008ff047819 */ /* 0x000fe20000011611 */
[----:B------:R-:W-:Y:S01]  /*4400*/  IMAD.SHL.U32 R7, R14, 0x4, RZ ;  /* 0x000000040e077824 */ /* 0x000fe200078e00ff */
[----:B------:R-:W-:Y:S02]  /*4410*/  SHF.R.U32.HI R3, RZ, 0x8, R50 ;  /* 0x00000008ff037819 */ /* 0x000fe40000011632 */
[----:B------:R-:W-:Y:S02]  /*4420*/  SHF.R.U32.HI R5, RZ, 0x8, R19 ;  /* 0x00000008ff057819 */ /* 0x000fe40000011613 */
[----:B------:R-:W-:Y:S02]  /*4430*/  SGXT R12, R12, 0x1 ;  /* 0x000000010c0c781a */ /* 0x000fe40000000200 */
[----:B------:R-:W-:-:S02]  /*4440*/  LOP3.LUT R4, R4, 0xffff, RZ, 0xc0, !PT ;  /* 0x0000ffff04047812 */ /* 0x000fc400078ec0ff */
[----:B------:R-:W-:Y:S02]  /*4450*/  LOP3.LUT R3, R3, 0xffff, RZ, 0xc0, !PT ;  /* 0x0000ffff03037812 */ /* 0x000fe400078ec0ff */
[----:B------:R-:W-:Y:S02]  /*4460*/  LOP3.LUT R5, R5, 0xffff, RZ, 0xc0, !PT ;  /* 0x0000ffff05057812 */ /* 0x000fe400078ec0ff */
[----:B------:R-:W-:Y:S02]  /*4470*/  LOP3.LUT R17, R12, 0x140, RZ, 0xc0, !PT ;  /* 0x000001400c117812 */ /* 0x000fe400078ec0ff */
[----:B------:R-:W-:Y:S02]  /*4480*/  PRMT R3, R3, 0x3340, R4 ;  /* 0x0000334003037816 */ /* 0x000fe40000000004 */
[----:B------:R-:W-:Y:S01]  /*4490*/  PRMT R4, R5, 0x3340, R0 ;  /* 0x0000334005047816 */ /* 0x000fe20000000000 */
[----:B------:R-:W-:Y:S01]  /*44a0*/  IMAD.SHL.U32 R5, R14, 0x2, RZ ;  /* 0x000000020e057824 */ /* 0x000fe200078e00ff */
[----:B------:R-:W-:-:S02]  /*44b0*/  F2FP.SATFINITE.E4M3.F32.PACK_AB_MERGE_C R52, R53, R52, RZ ;  /* 0x000000343534723e */ /* 0x000fc400048070ff */
[----:B------:R-:W-:Y:S02]  /*44c0*/  LOP3.LUT R7, R16, R7, RZ, 0xfc, !PT ;  /* 0x0000000710077212 */ /* 0x000fe400078efcff */
[----:B------:R-:W-:Y:S02]  /*44d0*/  F2FP.SATFINITE.E4M3.F32.PACK_AB_MERGE_C R54, R55, R54, RZ ;  /* 0x000000363736723e */ /* 0x000fe400048070ff */
[----:B------:R-:W-:Y:S02]  /*44e0*/  LOP3.LUT R8, R17, 0x38, R8, 0xf8, !PT ;  /* 0x0000003811087812 */ /* 0x000fe400078ef808 */
[----:B------:R-:W-:Y:S02]  /*44f0*/  LOP3.LUT R7, R7, 0x3c, R10, 0xf8, !PT ;  /* 0x0000003c07077812 */ /* 0x000fe400078ef80a */
[----:B------:R-:W-:Y:S02]  /*4500*/  LOP3.LUT R52, R52, 0xffff, RZ, 0xc0, !PT ;  /* 0x0000ffff34347812 */ /* 0x000fe400078ec0ff */
[----:B------:R-:W-:-:S02]  /*4510*/  PRMT R3, R3, 0x5410, R4 ;  /* 0x0000541003037816 */ /* 0x000fc40000000004 */
[----:B------:R-:W-:Y:S02]  /*4520*/  LOP3.LUT R10, R8, R5, RZ, 0x3c, !PT ;  /* 0x00000005080a7212 */ /* 0x000fe400078e3cff */
[----:B------:R-:W-:Y:S02]  /*4530*/  LOP3.LUT R54, R54, 0xffff, RZ, 0xc0, !PT ;  /* 0x0000ffff36367812 */ /* 0x000fe400078ec0ff */
[----:B------:R-:W-:Y:S02]  /*4540*/  SHF.R.S32.HI R5, RZ, 0x4, R30 ;  /* 0x00000004ff057819 */ /* 0x000fe4000001141e */
[----:B------:R-:W-:Y:S02]  /*4550*/  PRMT R13, R6, 0x5410, R13 ;  /* 0x00005410060d7816 */ /* 0x000fe4000000000d */
[----:B------:R-:W-:Y:S02]  /*4560*/  PRMT R4, R9, 0x4210, R52 ;  /* 0x0000421009047816 */ /* 0x000fe40000000034 */
[----:B------:R-:W-:-:S02]  /*4570*/  PRMT R9, R3, 0x5210, R54 ;  /* 0x0000521003097816 */ /* 0x000fc40000000036 */
[----:B------:R-:W-:Y:S01]  /*4580*/  SGXT R3, R5, 0x1 ;  /* 0x000000010503781a */ /* 0x000fe20000000200 */
[----:B------:R0:W-:Y:S01]  /*4590*/  STS [R7+UR4], R4 ;  /* 0x0000000407007988 */ /* 0x0001e20008000804 */
[----:B------:R-:W-:Y:S02]  /*45a0*/  PRMT R52, R13, 0x5210, R52 ;  /* 0x000052100d347816 */ /* 0x000fe40000000034 */
[----:B------:R-:W-:Y:S02]  /*45b0*/  LOP3.LUT R5, R7, 0x4, RZ, 0x3c, !PT ;  /* 0x0000000407057812 */ /* 0x000fe400078e3cff */
[----:B------:R-:W-:Y:S02]  /*45c0*/  PRMT R15, R15, 0x4210, R54 ;  /* 0x000042100f0f7816 */ /* 0x000fe40000000036 */
[C---:B------:R-:W-:Y:S01]  /*45d0*/  LOP3.LUT R6, R7.reuse, 0x40, RZ, 0x3c, !PT ;  /* 0x0000004007067812 */ /* 0x040fe200078e3cff */
[----:B------:R4:W-:Y:S01]  /*45e0*/  STS [R5+UR4+0x200], R52 ;  /* 0x0002003405007988 */ /* 0x0009e20008000804 */
[----:B------:R-:W-:-:S02]  /*45f0*/  LOP3.LUT R8, R7, 0x44, RZ, 0x3c, !PT ;  /* 0x0000004407087812 */ /* 0x000fc400078e3cff */
[----:B------:R-:W-:Y:S01]  /*4600*/  LOP3.LUT R19, R10, 0x204, R3, 0xf8, !PT ;  /* 0x000002040a137812 */ /* 0x000fe200078ef803 */
[----:B------:R5:W-:Y:S01]  /*4610*/  STS [R6+UR4+0x100], R15 ;  /* 0x0001000f06007988 */ /* 0x000be20008000804 */
[C---:B--2---:R-:W-:Y:S01]  /*4620*/  ISETP.GE.AND P0, PT, R2.reuse, UR14, PT ;  /* 0x0000000e02007c0c */ /* 0x044fe2000bf06270 */
[----:B-1----:R-:W-:Y:S01]  /*4630*/  IMAD R2, R2, UR5, RZ ;  /* 0x0000000502027c24 */ /* 0x002fe2000f8e02ff */
[----:B------:R-:W-:Y:S01]  /*4640*/  LOP3.LUT R22, R19, 0x4, RZ, 0x3c, !PT ;  /* 0x0000000413167812 */ /* 0x000fe200078e3cff */
[----:B------:R1:W-:Y:S01]  /*4650*/  STS [R8+UR4+0x300], R9 ;  /* 0x0003000908007988 */ /* 0x0003e20008000804 */
[C---:B------:R-:W-:Y:S02]  /*4660*/  LOP3.LUT R3, R11.reuse, R0, RZ, 0xfc, !PT ;  /* 0x000000000b037212 */ /* 0x040fe400078efcff */
[C-C-:B0-----:R-:W-:Y:S01]  /*4670*/  LOP3.LUT R4, R11.reuse, 0x38, R0.reuse, 0xfe, !PT ;  /* 0x000000380b047812 */ /* 0x141fe200078efe00 */
[----:B------:R-:W-:Y:S01]  /*4680*/  BAR.SYNC.DEFER_BLOCKING 0x0 ;  /* 0x0000000000007b1d */ /* 0x000fe20000010000 */
[----:B------:R-:W-:-:S02]  /*4690*/  LOP3.LUT R13, R11, 0x34, R0, 0xfe, !PT ;  /* 0x000000340b0d7812 */ /* 0x000fc400078efe00 */
[C-C-:B------:R-:W-:Y:S02]  /*46a0*/  LOP3.LUT R12, R11.reuse, 0x30, R0.reuse, 0xfe, !PT ;  /* 0x000000300b0c7812 */ /* 0x140fe400078efe00 */
[C-C-:B----4-:R-:W-:Y:S02]  /*46b0*/  LOP3.LUT R5, R11.reuse, 0x2c, R0.reuse, 0xfe, !PT ;  /* 0x0000002c0b057812 */ /* 0x150fe400078efe00 */
[C-C-:B------:R-:W-:Y:S02]  /*46c0*/  LOP3.LUT R10, R11.reuse, 0x28, R0.reuse, 0xfe, !PT ;  /* 0x000000280b0a7812 */ /* 0x140fe400078efe00 */
[C-C-:B------:R-:W-:Y:S02]  /*46d0*/  LOP3.LUT R14, R11.reuse, 0x24, R0.reuse, 0xfe, !PT ;  /* 0x000000240b0e7812 */ /* 0x140fe400078efe00 */
[C-C-:B-----5:R-:W-:Y:S02]  /*46e0*/  LOP3.LUT R15, R11.reuse, 0x20, R0.reuse, 0xfe, !PT ;  /* 0x000000200b0f7812 */ /* 0x160fe400078efe00 */
[----:B------:R-:W-:-:S02]  /*46f0*/  LOP3.LUT R16, R11, 0x1c, R0, 0xfe, !PT ;  /* 0x0000001c0b107812 */ /* 0x000fc400078efe00 */
[C-C-:B------:R-:W-:Y:S02]  /*4700*/  LOP3.LUT R17, R11.reuse, 0x18, R0.reuse, 0xfe, !PT ;  /* 0x000000180b117812 */ /* 0x140fe400078efe00 */
[C-C-:B------:R-:W-:Y:S02]  /*4710*/  LOP3.LUT R18, R11.reuse, 0x14, R0.reuse, 0xfe, !PT ;  /* 0x000000140b127812 */ /* 0x140fe400078efe00 */
[C-C-:B-1----:R-:W-:Y:S02]  /*4720*/  LOP3.LUT R9, R11.reuse, 0x10, R0.reuse, 0xfe, !PT ;  /* 0x000000100b097812 */ /* 0x142fe400078efe00 */
[----:B------:R-:W-:Y:S02]  /*4730*/  IADD3 R26, P1, PT, R2, UR12, RZ ;  /* 0x0000000c021a7c10 */ /* 0x000fe4000ff3e0ff */
[C-C-:B------:R-:W-:Y:S01]  /*4740*/  LOP3.LUT R6, R11.reuse, 0xc, R0.reuse, 0xfe, !PT ;  /* 0x0000000c0b067812 */ /* 0x140fe200078efe00 */
[----:B------:R-:W0:Y:S01]  /*4750*/  LDS R20, [R19+UR4] ;  /* 0x0000000413147984 */ /* 0x000e220008000800 */
[----:B------:R-:W-:-:S02]  /*4760*/  LOP3.LUT R7, R11, 0x8, R0, 0xfe, !PT ;  /* 0x000000080b077812 */ /* 0x000fc400078efe00 */
[----:B------:R-:W-:Y:S01]  /*4770*/  LOP3.LUT R0, R11, 0x4, R0, 0xfe, !PT ;  /* 0x000000040b007812 */ /* 0x000fe200078efe00 */
[----:B------:R-:W1:Y:S01]  /*4780*/  LDS R23, [R22+UR4] ;  /* 0x0000000416177984 */ /* 0x000e620008000800 */
[----:B------:R-:W-:Y:S02]  /*4790*/  ISETP.LT.AND P2, PT, R3, UR15, !P0 ;  /* 0x0000000f03007c0c */ /* 0x000fe4000c741270 */
[C---:B------:R-:W-:Y:S01]  /*47a0*/  ISETP.LT.AND P6, PT, R0.reuse, UR15, !P0 ;  /* 0x0000000f00007c0c */ /* 0x040fe2000c7c1270 */
[----:B------:R2:W-:Y:S01]  /*47b0*/  LDS R21, [R19+UR4+0x80] ;  /* 0x0000800413157984 */ /* 0x0005e20008000800 */
[-C--:B---3--:R-:W-:Y:S01]  /*47c0*/  IMAD R0, R0, R28.reuse, RZ ;  /* 0x0000001c00007224 */ /* 0x088fe200078e02ff */
[C---:B------:R-:W-:Y:S01]  /*47d0*/  ISETP.LT.AND P5, PT, R7.reuse, UR15, !P0 ;  /* 0x0000000f07007c0c */ /* 0x040fe2000c7a1270 */
[----:B------:R-:W-:Y:S01]  /*47e0*/  IMAD R7, R7, R28, RZ ;  /* 0x0000001c07077224 */ /* 0x000fe200078e02ff */
[----:B------:R3:W4:Y:S01]  /*47f0*/  LDS R24, [R22+UR4+0x80] ;  /* 0x0000800416187984 */ /* 0x0007220008000800 */
[----:B------:R-:W-:-:S02]  /*4800*/  ISETP.LT.AND P4, PT, R5, UR15, !P0 ;  /* 0x0000000f05007c0c */ /* 0x000fc4000c781270 */
[----:B------:R-:W-:Y:S01]  /*4810*/  LEA.HI R11, R30, R11, RZ, 0x1c ;  /* 0x0000000b1e0b7211 */ /* 0x000fe200078fe0ff */
[----:B--2---:R-:W-:Y:S01]  /*4820*/  IMAD R19, R3, R28, RZ ;  /* 0x0000001c03137224 */ /* 0x004fe200078e02ff */
[----:B---3--:R-:W-:-:S04]  /*4830*/  LEA.HI.X.SX32 R22, R2, UR13, 0x1, P1 ;  /* 0x0000000d02167c11 */ /* 0x008fc800088f0eff */
[----:B------:R-:W-:-:S04]  /*4840*/  IADD3 R2, P1, PT, R19, R26, RZ ;  /* 0x0000001a13027210 */ /* 0x000fc80007f3e0ff */
[----:B------:R-:W-:Y:S01]  /*4850*/  LEA.HI.X.SX32 R3, R19, R22, 0x1, P1 ;  /* 0x0000001613037211 */ /* 0x000fe200008f0eff */
[----:B------:R-:W-:Y:S01]  /*4860*/  IMAD R19, R28, 0x20, R19 ;  /* 0x000000201c137824 */ /* 0x000fe200078e0213 */
[----:B------:R-:W-:Y:S02]  /*4870*/  ISETP.LT.AND P1, PT, R4, UR15, !P0 ;  /* 0x0000000f04007c0c */ /* 0x000fe4000c721270 */
[----:B------:R-:W-:-:S04]  /*4880*/  IADD3 R4, P3, PT, R0, R26, RZ ;  /* 0x0000001a00047210 */ /* 0x000fc80007f7e0ff */
[----:B------:R-:W-:Y:S01]  /*4890*/  LEA.HI.X.SX32 R5, R0, R22, 0x1, P3 ;  /* 0x0000001600057211 */ /* 0x000fe200018f0eff */
[C---:B------:R-:W-:Y:S01]  /*48a0*/  IMAD R0, R6.reuse, R28, RZ ;  /* 0x0000001c06007224 */ /* 0x040fe200078e02ff */
[----:B------:R-:W-:Y:S02]  /*48b0*/  ISETP.LT.AND P3, PT, R6, UR15, !P0 ;  /* 0x0000000f06007c0c */ /* 0x000fe4000c761270 */
[----:B0-----:R-:W-:Y:S02]  /*48c0*/  PRMT R25, R20, 0x7770, RZ ;  /* 0x0000777014197816 */ /* 0x001fe400000000ff */
[----:B-1----:R-:W-:-:S03]  /*48d0*/  PRMT R27, R23, 0x7770, RZ ;  /* 0x00007770171b7816 */ /* 0x002fc600000000ff */
[----:B------:R0:W-:Y:S01]  /*48e0*/  @P2 STG.E.U8 desc[UR10][R2.64], R25 ;  /* 0x0000001902002986 */ /* 0x0001e2000c10110a */
[----:B------:R-:W-:-:S03]  /*48f0*/  IADD3 R6, P2, PT, R7, R26, RZ ;  /* 0x0000001a07067210 */ /* 0x000fc60007f5e0ff */
[----:B------:R1:W-:Y:S01]  /*4900*/  @P6 STG.E.U8 desc[UR10][R4.64], R27 ;  /* 0x0000001b04006986 */ /* 0x0003e2000c10110a */
[----:B------:R-:W-:Y:S02]  /*4910*/  LEA.HI.X.SX32 R7, R7, R22, 0x1, P2 ;  /* 0x0000001607077211 */ /* 0x000fe400010f0eff */
[----:B------:R-:W-:Y:S02]  /*4920*/  IADD3 R8, P6, PT, R0, R26, RZ ;  /* 0x0000001a00087210 */ /* 0x000fe40007fde0ff */
[C---:B------:R-:W-:Y:S02]  /*4930*/  ISETP.LT.AND P2, PT, R9.reuse, UR15, !P0 ;  /* 0x0000000f09007c0c */ /* 0x040fe4000c741270 */
[----:B----4-:R-:W-:Y:S01]  /*4940*/  PRMT R29, R24, 0x7770, RZ ;  /* 0x00007770181d7816 */ /* 0x010fe200000000ff */
[----:B0-----:R-:W-:Y:S01]  /*4950*/  IMAD R3, R9, R28, RZ ;  /* 0x0000001c09037224 */ /* 0x001fe200078e02ff */
[----:B------:R-:W-:Y:S02]  /*4960*/  PRMT R25, R21, 0x7770, RZ ;  /* 0x0000777015197816 */ /* 0x000fe400000000ff */
[----:B------:R-:W-:Y:S01]  /*4970*/  LEA.HI.X.SX32 R9, R0, R22, 0x1, P6 ;  /* 0x0000001600097211 */ /* 0x000fe200030f0eff */
[----:B------:R-:W-:Y:S01]  /*4980*/  IMAD R0, R17, R28, RZ ;  /* 0x0000001c11007224 */ /* 0x000fe200078e02ff */
[C---:B------:R-:W-:Y:S01]  /*4990*/  IADD3 R2, P6, PT, R3.reuse, R26, RZ ;  /* 0x0000001a03027210 */ /* 0x040fe20007fde0ff */
[----:B------:R0:W-:Y:S01]  /*49a0*/  @P5 STG.E.U8 desc[UR10][R6.64], R25 ;  /* 0x0000001906005986 */ /* 0x0001e2000c10110a */
[C---:B------:R-:W-:Y:S01]  /*49b0*/  ISETP.LT.AND P5, PT, R18.reuse, UR15, !P0 ;  /* 0x0000000f12007c0c */ /* 0x040fe2000c7a1270 */
[----:B------:R-:W-:Y:S01]  /*49c0*/  IMAD R18, R18, R28, RZ ;  /* 0x0000001c12127224 */ /* 0x000fe200078e02ff */
[----:B------:R-:W-:Y:S01]  /*49d0*/  LEA.HI.X.SX32 R3, R3, R22, 0x1, P6 ;  /* 0x0000001603037211 */ /* 0x000fe200030f0eff */
[----:B------:R2:W-:Y:S01]  /*49e0*/  @P3 STG.E.U8 desc[UR10][R8.64], R29 ;  /* 0x0000001d08003986 */ /* 0x0005e2000c10110a */
[----:B-1----:R-:W-:-:S02]  /*49f0*/  PRMT R27, R20, 0x7771, RZ ;  /* 0x00007771141b7816 */ /* 0x002fc400000000ff */
[C---:B------:R-:W-:Y:S02]  /*4a00*/  IADD3 R4, P6, PT, R18.reuse, R26, RZ ;  /* 0x0000001a12047210 */ /* 0x040fe40007fde0ff */
[----:B------:R-:W-:Y:S01]  /*4a10*/  ISETP.LT.AND P3, PT, R17, UR15, !P0 ;  /* 0x0000000f11007c0c */ /* 0x000fe2000c761270 */
[----:B------:R1:W-:Y:S01]  /*4a20*/  @P2 STG.E.U8 desc[UR10][R2.64], R27 ;  /* 0x0000001b02002986 */ /* 0x0003e2000c10110a */
[----:B------:R-:W-:Y:S02]  /*4a30*/  LEA.HI.X.SX32 R5, R18, R22, 0x1, P6 ;  /* 0x0000001612057211 */ /* 0x000fe400030f0eff */
[C---:B------:R-:W-:Y:S01]  /*4a40*/  ISETP.LT.AND P6, PT, R16.reuse, UR15, !P0 ;  /* 0x0000000f10007c0c */ /* 0x040fe2000c7c1270 */
[----:B------:R-:W-:Y:S01]  /*4a50*/  IMAD R16, R16, R28, RZ ;  /* 0x0000001c10107224 */ /* 0x000fe200078e02ff */
[----:B------:R-:W-:Y:S02]  /*4a60*/  PRMT R17, R23, 0x7771, RZ ;  /* 0x0000777117117816 */ /* 0x000fe400000000ff */
[----:B0-----:R-:W-:-:S02]  /*4a70*/  IADD3 R6, P2, PT, R0, R26, RZ ;  /* 0x0000001a00067210 */ /* 0x001fc40007f5e0ff */
[----:B------:R-:W-:Y:S01]  /*4a80*/  PRMT R25, R21, 0x7771, RZ ;  /* 0x0000777115197816 */ /* 0x000fe200000000ff */
[----:B------:R0:W-:Y:S01]  /*4a90*/  @P5 STG.E.U8 desc[UR10][R4.64], R17 ;  /* 0x0000001104005986 */ /* 0x0001e2000c10110a */
[----:B--2---:R-:W-:Y:S02]  /*4aa0*/  IADD3 R8, P5, PT, R16, R26, RZ ;  /* 0x0000001a10087210 */ /* 0x004fe40007fbe0ff */
[-C--:B------:R-:W-:Y:S01]  /*4ab0*/  LEA.HI.X.SX32 R7, R0, R22.reuse, 0x1, P2 ;  /* 0x0000001600077211 */ /* 0x080fe200010f0eff */
[----:B------:R-:W-:Y:S01]  /*4ac0*/  IMAD R0, R28, 0x4, R19 ;  /* 0x000000041c007824 */ /* 0x000fe200078e0213 */
[----:B------:R-:W-:Y:S02]  /*4ad0*/  ISETP.LT.AND P2, PT, R15, UR15, !P0 ;  /* 0x0000000f0f007c0c */ /* 0x000fe4000c741270 */
[----:B------:R-:W-:Y:S01]  /*4ae0*/  LEA.HI.X.SX32 R9, R16, R22, 0x1, P5 ;  /* 0x0000001610097211 */ /* 0x000fe200028f0eff */
[----:B------:R2:W-:Y:S01]  /*4af0*/  @P3 STG.E.U8 desc[UR10][R6.64], R25 ;  /* 0x0000001906003986 */ /* 0x0005e2000c10110a */
[----:B------:R-:W-:-:S02]  /*4b00*/  PRMT R15, R24, 0x7771, RZ ;  /* 0x00007771180f7816 */ /* 0x000fc400000000ff */
[CC--:B-1----:R-:W-:Y:S02]  /*4b10*/  IADD3 R2, P5, PT, R19.reuse, R26.reuse, RZ ;  /* 0x0000001a13027210 */ /* 0x0c2fe40007fbe0ff */
[----:B------:R-:W-:Y:S01]  /*4b20*/  ISETP.LT.AND P3, PT, R14, UR15, !P0 ;  /* 0x0000000f0e007c0c */ /* 0x000fe2000c761270 */
[----:B------:R1:W-:Y:S01]  /*4b30*/  @P6 STG.E.U8 desc[UR10][R8.64], R15 ;  /* 0x0000000f08006986 */ /* 0x0003e2000c10110a */
[----:B0-----:R-:W-:Y:S02]  /*4b40*/  IADD3 R4, P6, PT, R0, R26, RZ ;  /* 0x0000001a00047210 */ /* 0x001fe40007fde0ff */
[-C--:B------:R-:W-:Y:S02]  /*4b50*/  LEA.HI.X.SX32 R3, R19, R22.reuse, 0x1, P5 ;  /* 0x0000001613037211 */ /* 0x080fe400028f0eff */
[----:B------:R-:W-:Y:S01]  /*4b60*/  PRMT R19, R20, 0x7772, RZ ;  /* 0x0000777214137816 */ /* 0x000fe200000000ff */
[----:B--2---:R-:W-:Y:S01]  /*4b70*/  IMAD R7, R28, 0x4, R0 ;  /* 0x000000041c077824 */ /* 0x004fe200078e0200 */
[----:B------:R-:W-:Y:S01]  /*4b80*/  LEA.HI.X.SX32 R5, R0, R22, 0x1, P6 ;  /* 0x0000001600057211 */ /* 0x000fe200030f0eff */
[----:B------:R-:W-:Y:S01]  /*4b90*/  VIADD R0, R11, 0x3c ;  /* 0x0000003c0b007836 */ /* 0x000fe20000000000 */
[----:B------:R-:W-:Y:S01]  /*4ba0*/  PRMT R25, R23, 0x7772, RZ ;  /* 0x0000777217197816 */ /* 0x000fe200000000ff */
[----:B------:R-:W-:Y:S01]  /*4bb0*/  IMAD R14, R28, 0x4, R7 ;  /* 0x000000041c0e7824 */ /* 0x000fe200078e0207 */
[----:B------:R0:W-:Y:S01]  /*4bc0*/  @P2 STG.E.U8 desc[UR10][R2.64], R19 ;  /* 0x0000001302002986 */ /* 0x0001e2000c10110a */
[C---:B------:R-:W-:Y:S01]  /*4bd0*/  IADD3 R6, P2, PT, R7.reuse, R26, RZ ;  /* 0x0000001a07067210 */ /* 0x040fe20007f5e0ff */
[----:B------:R-:W-:Y:S01]  /*4be0*/  IMAD R17, R0, R28, RZ ;  /* 0x0000001c00117224 */ /* 0x000fe200078e02ff */
[----:B------:R-:W-:Y:S01]  /*4bf0*/  ISETP.LT.AND P5, PT, R10, UR15, !P0 ;  /* 0x0000000f0a007c0c */ /* 0x000fe2000c7a1270 */
[----:B------:R-:W-:Y:S01]  /*4c00*/  IMAD R11, R28, 0x4, R14 ;  /* 0x000000041c0b7824 */ /* 0x000fe200078e020e */
[----:B------:R-:W-:Y:S01]  /*4c10*/  LEA.HI.X.SX32 R7, R7, R22, 0x1, P2 ;  /* 0x0000001607077211 */ /* 0x000fe200010f0eff */
[----:B------:R2:W-:Y:S01]  /*4c20*/  @P3 STG.E.U8 desc[UR10][R4.64], R25 ;  /* 0x0000001904003986 */ /* 0x0005e2000c10110a */
[-C--:B-1----:R-:W-:Y:S01]  /*4c30*/  IADD3 R8, P3, PT, R14, R26.reuse, RZ ;  /* 0x0000001a0e087210 */ /* 0x082fe20007f7e0ff */
[----:B------:R-:W-:Y:S01]  /*4c40*/  IMAD R15, R28, 0x4, R11 ;  /* 0x000000041c0f7824 */ /* 0x000fe200078e020b */
[----:B------:R-:W-:-:S02]  /*4c50*/  IADD3 R10, P2, PT, R11, R26, RZ ;  /* 0x0000001a0b0a7210 */ /* 0x000fc40007f5e0ff */
[-C--:B------:R-:W-:Y:S01]  /*4c60*/  LEA.HI.X.SX32 R9, R14, R22.reuse, 0x1, P3 ;  /* 0x000000160e097211 */ /* 0x080fe200018f0eff */
[----:B------:R-:W-:Y:S01]  /*4c70*/  IMAD R16, R28, 0x4, R15 ;  /* 0x000000041c107824 */ /* 0x000fe200078e020f */
[----:B------:R-:W-:Y:S02]  /*4c80*/  LEA.HI.X.SX32 R11, R11, R22, 0x1, P2 ;  /* 0x000000160b0b7211 */ /* 0x000fe400010f0eff */
[CC--:B0-----:R-:W-:Y:S02]  /*4c90*/  IADD3 R2, P6, PT, R15.reuse, R26.reuse, RZ ;  /* 0x0000001a0f027210 */ /* 0x0c1fe40007fde0ff */
[----:B------:R-:W-:Y:S02]  /*4ca0*/  ISETP.LT.AND P3, PT, R12, UR15, !P0 ;  /* 0x0000000f0c007c0c */ /* 0x000fe4000c761270 */
[----:B--2---:R-:W-:Y:S02]  /*4cb0*/  IADD3 R4, P2, PT, R16, R26, RZ ;  /* 0x0000001a10047210 */ /* 0x004fe40007f5e0ff */
[----:B------:R-:W-:-:S02]  /*4cc0*/  LEA.HI.X.SX32 R3, R15, R22, 0x1, P6 ;  /* 0x000000160f037211 */ /* 0x000fc400030f0eff */
[----:B------:R-:W-:Y:S02]  /*4cd0*/  LEA.HI.X.SX32 R5, R16, R22, 0x1, P2 ;  /* 0x0000001610057211 */ /* 0x000fe400010f0eff */
[----:B------:R-:W-:Y:S02]  /*4ce0*/  ISETP.LT.AND P2, PT, R13, UR15, !P0 ;  /* 0x0000000f0d007c0c */ /* 0x000fe4000c741270 */
[----:B------:R-:W-:Y:S02]  /*4cf0*/  IADD3 R12, P6, PT, R17, R26, RZ ;  /* 0x0000001a110c7210 */ /* 0x000fe40007fde0ff */
[----:B------:R-:W-:Y:S02]  /*4d00*/  ISETP.LT.AND P0, PT, R0, UR15, !P0 ;  /* 0x0000000f00007c0c */ /* 0x000fe4000c701270 */
[----:B------:R-:W-:Y:S02]  /*4d10*/  PRMT R15, R21, 0x7772, RZ ;  /* 0x00007772150f7816 */ /* 0x000fe400000000ff */
[----:B------:R-:W-:-:S02]  /*4d20*/  LEA.HI.X.SX32 R13, R17, R22, 0x1, P6 ;  /* 0x00000016110d7211 */ /* 0x000fc400030f0eff */
[----:B------:R-:W-:Y:S01]  /*4d30*/  PRMT R17, R24, 0x7772, RZ ;  /* 0x0000777218117816 */ /* 0x000fe200000000ff */
[----:B------:R0:W-:Y:S01]  /*4d40*/  @P5 STG.E.U8 desc[UR10][R6.64], R15 ;  /* 0x0000000f06005986 */ /* 0x0001e2000c10110a */
[----:B------:R-:W-:Y:S02]  /*4d50*/  PRMT R19, R20, 0x7773, RZ ;  /* 0x0000777314137816 */ /* 0x000fe400000000ff */
[----:B------:R-:W-:Y:S01]  /*4d60*/  PRMT R23, R23, 0x7773, RZ ;  /* 0x0000777317177816 */ /* 0x000fe200000000ff */
[----:B------:R0:W-:Y:S01]  /*4d70*/  @P4 STG.E.U8 desc[UR10][R8.64], R17 ;  /* 0x0000001108004986 */ /* 0x0001e2000c10110a */
[----:B------:R-:W-:Y:S02]  /*4d80*/  PRMT R21, R21, 0x7773, RZ ;  /* 0x0000777315157816 */ /* 0x000fe400000000ff */
[----:B------:R-:W-:Y:S01]  /*4d90*/  PRMT R25, R24, 0x7773, RZ ;  /* 0x0000777318197816 */ /* 0x000fe200000000ff */
[----:B------:R0:W-:Y:S04]  /*4da0*/  @P3 STG.E.U8 desc[UR10][R10.64], R19 ;  /* 0x000000130a003986 */ /* 0x0001e8000c10110a */
[----:B------:R0:W-:Y:S04]  /*4db0*/  @P2 STG.E.U8 desc[UR10][R2.64], R23 ;  /* 0x0000001702002986 */ /* 0x0001e8000c10110a */
[----:B------:R0:W-:Y:S01]  /*4dc0*/  @P1 STG.E.U8 desc[UR10][R4.64], R21 ;  /* 0x0000001504001986 */ /* 0x0001e2000c10110a */
[----:B------:R-:W-:Y:S05]  /*4dd0*/  @!P0 EXIT ;  /* 0x000000000000894d */ /* 0x000fea0003800000 */
[----:B------:R-:W-:Y:S01]  /*4de0*/  STG.E.U8 desc[UR10][R12.64], R25 ;  /* 0x000000190c007986 */ /* 0x000fe2000c10110a */
[----:B------:R-:W-:Y:S05]  /*4df0*/  EXIT ;  /* 0x000000000000794d */ /* 0x000fea0003800000 */
.L_x_3:
[----:B------:R-:W-:-:S00]  /*4e00*/  BRA `(.L_x_3) ;  /* 0xfffffffc00fc7947 */ /* 0x000fc0000383ffff */
[----:B------:R-:W-:-:S00]  /*4e10*/  NOP ;  /* 0x0000000000007918 */ /* 0x000fc00000000000 */
        /* <DEDUP_REMOVED lines=14> */
.L_x_4:


//--------------------- .nv.shared.matmul_kernel  --------------------------
	.section	.nv.shared.matmul_kernel,"aw",@nobits
	.sectionflags	@""
	.align	16
	.zero		1024


//--------------------- .nv.shared.reserved.0     --------------------------
	.section	.nv.shared.reserved.0,"aw",@nobits
	.weak		__nv_reservedSMEM_offset_0_alias
	.size		__nv_reservedSMEM_offset_0_alias, 0, 64
	.other		__nv_reservedSMEM_offset_0_alias,@"STO_CUDA_RESERVED_SHARED STV_DEFAULT"
__nv_reservedSMEM_offset_0_alias:
	.zero		0
	.zero		64


//--------------------- .nv.constant0.matmul_kernel --------------------------
	.section	.nv.constant0.matmul_kernel,"a",@progbits
	.sectionflags	@""
	.align	4
.nv.constant0.matmul_kernel:
	.zero		976


//--------------------- SYMBOLS --------------------------

	.type		.nv.reservedSmem.offset0,@object
	.size		.nv.reservedSmem.offset0,0x4
	.type		.nv.reservedSmem.cap,@object
	.size		.nv.reservedSmem.cap,0x4
